//
// Generated by NVIDIA NVVM Compiler
//
// Compiler Build ID: CL-36424714
// Cuda compilation tools, release 13.0, V13.0.88
// Based on NVVM 20.0.0
//

.version 9.0
.target sm_100
.address_size 64

	// .globl	_Z6phase1Piii
// _ZZ6phase1PiiiE10sb_for_pro has been demoted
// _ZZ6phase2PiiiE10sb_for_pvt has been demoted
// _ZZ6phase2PiiiE10sb_for_pro has been demoted
// _ZZ6phase3PiiiE10sb_for_row has been demoted
// _ZZ6phase3PiiiE10sb_for_col has been demoted
// _ZZ6phase3PiiiE10sb_for_pro has been demoted

.visible .entry _Z6phase1Piii(
	.param .u64 .ptr .align 1 _Z6phase1Piii_param_0,
	.param .u32 _Z6phase1Piii_param_1,
	.param .u32 _Z6phase1Piii_param_2
)
{
	.reg .b32 	%r<1301>;
	.reg .b64 	%rd<7>;
	// demoted variable
	.shared .align 4 .b8 _ZZ6phase1PiiiE10sb_for_pro[16384];
	ld.param.u64 	%rd1, [_Z6phase1Piii_param_0];
	ld.param.u32 	%r1, [_Z6phase1Piii_param_1];
	ld.param.u32 	%r2, [_Z6phase1Piii_param_2];
	cvta.to.global.u64 	%rd2, %rd1;
	mov.u32 	%r3, %tid.y;
	mov.u32 	%r4, %tid.x;
	shl.b32 	%r5, %r1, 6;
	add.s32 	%r6, %r5, %r3;
	add.s32 	%r7, %r5, %r4;
	mad.lo.s32 	%r8, %r6, %r2, %r7;
	mul.wide.s32 	%rd3, %r8, 4;
	add.s64 	%rd4, %rd2, %rd3;
	ld.global.u32 	%r9, [%rd4];
	shl.b32 	%r10, %r3, 8;
	mov.u32 	%r11, _ZZ6phase1PiiiE10sb_for_pro;
	add.s32 	%r12, %r11, %r10;
	shl.b32 	%r13, %r4, 2;
	add.s32 	%r14, %r12, %r13;
	st.shared.u32 	[%r14], %r9;
	ld.global.u32 	%r15, [%rd4+128];
	st.shared.u32 	[%r14+128], %r15;
	shl.b32 	%r16, %r2, 5;
	add.s32 	%r17, %r8, %r16;
	mul.wide.s32 	%rd5, %r17, 4;
	add.s64 	%rd6, %rd2, %rd5;
	ld.global.u32 	%r18, [%rd6];
	st.shared.u32 	[%r14+8192], %r18;
	ld.global.u32 	%r19, [%rd6+128];
	st.shared.u32 	[%r14+8320], %r19;
	bar.sync 	0;
	ld.shared.u32 	%r20, [%r12];
	add.s32 	%r21, %r11, %r13;
	ld.shared.u32 	%r22, [%r21];
	add.s32 	%r23, %r22, %r20;
	ld.shared.u32 	%r24, [%r14];
	min.s32 	%r25, %r23, %r24;
	st.shared.u32 	[%r14], %r25;
	ld.shared.u32 	%r26, [%r12];
	ld.shared.u32 	%r27, [%r21+128];
	add.s32 	%r28, %r27, %r26;
	ld.shared.u32 	%r29, [%r14+128];
	min.s32 	%r30, %r28, %r29;
	st.shared.u32 	[%r14+128], %r30;
	ld.shared.u32 	%r31, [%r12+8192];
	ld.shared.u32 	%r32, [%r21];
	add.s32 	%r33, %r32, %r31;
	ld.shared.u32 	%r34, [%r14+8192];
	min.s32 	%r35, %r33, %r34;
	st.shared.u32 	[%r14+8192], %r35;
	ld.shared.u32 	%r36, [%r12+8192];
	ld.shared.u32 	%r37, [%r21+128];
	add.s32 	%r38, %r37, %r36;
	ld.shared.u32 	%r39, [%r14+8320];
	min.s32 	%r40, %r38, %r39;
	st.shared.u32 	[%r14+8320], %r40;
	bar.sync 	0;
	ld.shared.u32 	%r41, [%r12+4];
	ld.shared.u32 	%r42, [%r21+256];
	add.s32 	%r43, %r42, %r41;
	ld.shared.u32 	%r44, [%r14];
	min.s32 	%r45, %r43, %r44;
	st.shared.u32 	[%r14], %r45;
	ld.shared.u32 	%r46, [%r12+4];
	ld.shared.u32 	%r47, [%r21+384];
	add.s32 	%r48, %r47, %r46;
	ld.shared.u32 	%r49, [%r14+128];
	min.s32 	%r50, %r48, %r49;
	st.shared.u32 	[%r14+128], %r50;
	ld.shared.u32 	%r51, [%r12+8196];
	ld.shared.u32 	%r52, [%r21+256];
	add.s32 	%r53, %r52, %r51;
	ld.shared.u32 	%r54, [%r14+8192];
	min.s32 	%r55, %r53, %r54;
	st.shared.u32 	[%r14+8192], %r55;
	ld.shared.u32 	%r56, [%r12+8196];
	ld.shared.u32 	%r57, [%r21+384];
	add.s32 	%r58, %r57, %r56;
	ld.shared.u32 	%r59, [%r14+8320];
	min.s32 	%r60, %r58, %r59;
	st.shared.u32 	[%r14+8320], %r60;
	bar.sync 	0;
	ld.shared.u32 	%r61, [%r12+8];
	ld.shared.u32 	%r62, [%r21+512];
	add.s32 	%r63, %r62, %r61;
	ld.shared.u32 	%r64, [%r14];
	min.s32 	%r65, %r63, %r64;
	st.shared.u32 	[%r14], %r65;
	ld.shared.u32 	%r66, [%r12+8];
	ld.shared.u32 	%r67, [%r21+640];
	add.s32 	%r68, %r67, %r66;
	ld.shared.u32 	%r69, [%r14+128];
	min.s32 	%r70, %r68, %r69;
	st.shared.u32 	[%r14+128], %r70;
	ld.shared.u32 	%r71, [%r12+8200];
	ld.shared.u32 	%r72, [%r21+512];
	add.s32 	%r73, %r72, %r71;
	ld.shared.u32 	%r74, [%r14+8192];
	min.s32 	%r75, %r73, %r74;
	st.shared.u32 	[%r14+8192], %r75;
	ld.shared.u32 	%r76, [%r12+8200];
	ld.shared.u32 	%r77, [%r21+640];
	add.s32 	%r78, %r77, %r76;
	ld.shared.u32 	%r79, [%r14+8320];
	min.s32 	%r80, %r78, %r79;
	st.shared.u32 	[%r14+8320], %r80;
	bar.sync 	0;
	ld.shared.u32 	%r81, [%r12+12];
	ld.shared.u32 	%r82, [%r21+768];
	add.s32 	%r83, %r82, %r81;
	ld.shared.u32 	%r84, [%r14];
	min.s32 	%r85, %r83, %r84;
	st.shared.u32 	[%r14], %r85;
	ld.shared.u32 	%r86, [%r12+12];
	ld.shared.u32 	%r87, [%r21+896];
	add.s32 	%r88, %r87, %r86;
	ld.shared.u32 	%r89, [%r14+128];
	min.s32 	%r90, %r88, %r89;
	st.shared.u32 	[%r14+128], %r90;
	ld.shared.u32 	%r91, [%r12+8204];
	ld.shared.u32 	%r92, [%r21+768];
	add.s32 	%r93, %r92, %r91;
	ld.shared.u32 	%r94, [%r14+8192];
	min.s32 	%r95, %r93, %r94;
	st.shared.u32 	[%r14+8192], %r95;
	ld.shared.u32 	%r96, [%r12+8204];
	ld.shared.u32 	%r97, [%r21+896];
	add.s32 	%r98, %r97, %r96;
	ld.shared.u32 	%r99, [%r14+8320];
	min.s32 	%r100, %r98, %r99;
	st.shared.u32 	[%r14+8320], %r100;
	bar.sync 	0;
	ld.shared.u32 	%r101, [%r12+16];
	ld.shared.u32 	%r102, [%r21+1024];
	add.s32 	%r103, %r102, %r101;
	ld.shared.u32 	%r104, [%r14];
	min.s32 	%r105, %r103, %r104;
	st.shared.u32 	[%r14], %r105;
	ld.shared.u32 	%r106, [%r12+16];
	ld.shared.u32 	%r107, [%r21+1152];
	add.s32 	%r108, %r107, %r106;
	ld.shared.u32 	%r109, [%r14+128];
	min.s32 	%r110, %r108, %r109;
	st.shared.u32 	[%r14+128], %r110;
	ld.shared.u32 	%r111, [%r12+8208];
	ld.shared.u32 	%r112, [%r21+1024];
	add.s32 	%r113, %r112, %r111;
	ld.shared.u32 	%r114, [%r14+8192];
	min.s32 	%r115, %r113, %r114;
	st.shared.u32 	[%r14+8192], %r115;
	ld.shared.u32 	%r116, [%r12+8208];
	ld.shared.u32 	%r117, [%r21+1152];
	add.s32 	%r118, %r117, %r116;
	ld.shared.u32 	%r119, [%r14+8320];
	min.s32 	%r120, %r118, %r119;
	st.shared.u32 	[%r14+8320], %r120;
	bar.sync 	0;
	ld.shared.u32 	%r121, [%r12+20];
	ld.shared.u32 	%r122, [%r21+1280];
	add.s32 	%r123, %r122, %r121;
	ld.shared.u32 	%r124, [%r14];
	min.s32 	%r125, %r123, %r124;
	st.shared.u32 	[%r14], %r125;
	ld.shared.u32 	%r126, [%r12+20];
	ld.shared.u32 	%r127, [%r21+1408];
	add.s32 	%r128, %r127, %r126;
	ld.shared.u32 	%r129, [%r14+128];
	min.s32 	%r130, %r128, %r129;
	st.shared.u32 	[%r14+128], %r130;
	ld.shared.u32 	%r131, [%r12+8212];
	ld.shared.u32 	%r132, [%r21+1280];
	add.s32 	%r133, %r132, %r131;
	ld.shared.u32 	%r134, [%r14+8192];
	min.s32 	%r135, %r133, %r134;
	st.shared.u32 	[%r14+8192], %r135;
	ld.shared.u32 	%r136, [%r12+8212];
	ld.shared.u32 	%r137, [%r21+1408];
	add.s32 	%r138, %r137, %r136;
	ld.shared.u32 	%r139, [%r14+8320];
	min.s32 	%r140, %r138, %r139;
	st.shared.u32 	[%r14+8320], %r140;
	bar.sync 	0;
	ld.shared.u32 	%r141, [%r12+24];
	ld.shared.u32 	%r142, [%r21+1536];
	add.s32 	%r143, %r142, %r141;
	ld.shared.u32 	%r144, [%r14];
	min.s32 	%r145, %r143, %r144;
	st.shared.u32 	[%r14], %r145;
	ld.shared.u32 	%r146, [%r12+24];
	ld.shared.u32 	%r147, [%r21+1664];
	add.s32 	%r148, %r147, %r146;
	ld.shared.u32 	%r149, [%r14+128];
	min.s32 	%r150, %r148, %r149;
	st.shared.u32 	[%r14+128], %r150;
	ld.shared.u32 	%r151, [%r12+8216];
	ld.shared.u32 	%r152, [%r21+1536];
	add.s32 	%r153, %r152, %r151;
	ld.shared.u32 	%r154, [%r14+8192];
	min.s32 	%r155, %r153, %r154;
	st.shared.u32 	[%r14+8192], %r155;
	ld.shared.u32 	%r156, [%r12+8216];
	ld.shared.u32 	%r157, [%r21+1664];
	add.s32 	%r158, %r157, %r156;
	ld.shared.u32 	%r159, [%r14+8320];
	min.s32 	%r160, %r158, %r159;
	st.shared.u32 	[%r14+8320], %r160;
	bar.sync 	0;
	ld.shared.u32 	%r161, [%r12+28];
	ld.shared.u32 	%r162, [%r21+1792];
	add.s32 	%r163, %r162, %r161;
	ld.shared.u32 	%r164, [%r14];
	min.s32 	%r165, %r163, %r164;
	st.shared.u32 	[%r14], %r165;
	ld.shared.u32 	%r166, [%r12+28];
	ld.shared.u32 	%r167, [%r21+1920];
	add.s32 	%r168, %r167, %r166;
	ld.shared.u32 	%r169, [%r14+128];
	min.s32 	%r170, %r168, %r169;
	st.shared.u32 	[%r14+128], %r170;
	ld.shared.u32 	%r171, [%r12+8220];
	ld.shared.u32 	%r172, [%r21+1792];
	add.s32 	%r173, %r172, %r171;
	ld.shared.u32 	%r174, [%r14+8192];
	min.s32 	%r175, %r173, %r174;
	st.shared.u32 	[%r14+8192], %r175;
	ld.shared.u32 	%r176, [%r12+8220];
	ld.shared.u32 	%r177, [%r21+1920];
	add.s32 	%r178, %r177, %r176;
	ld.shared.u32 	%r179, [%r14+8320];
	min.s32 	%r180, %r178, %r179;
	st.shared.u32 	[%r14+8320], %r180;
	bar.sync 	0;
	ld.shared.u32 	%r181, [%r12+32];
	ld.shared.u32 	%r182, [%r21+2048];
	add.s32 	%r183, %r182, %r181;
	ld.shared.u32 	%r184, [%r14];
	min.s32 	%r185, %r183, %r184;
	st.shared.u32 	[%r14], %r185;
	ld.shared.u32 	%r186, [%r12+32];
	ld.shared.u32 	%r187, [%r21+2176];
	add.s32 	%r188, %r187, %r186;
	ld.shared.u32 	%r189, [%r14+128];
	min.s32 	%r190, %r188, %r189;
	st.shared.u32 	[%r14+128], %r190;
	ld.shared.u32 	%r191, [%r12+8224];
	ld.shared.u32 	%r192, [%r21+2048];
	add.s32 	%r193, %r192, %r191;
	ld.shared.u32 	%r194, [%r14+8192];
	min.s32 	%r195, %r193, %r194;
	st.shared.u32 	[%r14+8192], %r195;
	ld.shared.u32 	%r196, [%r12+8224];
	ld.shared.u32 	%r197, [%r21+2176];
	add.s32 	%r198, %r197, %r196;
	ld.shared.u32 	%r199, [%r14+8320];
	min.s32 	%r200, %r198, %r199;
	st.shared.u32 	[%r14+8320], %r200;
	bar.sync 	0;
	ld.shared.u32 	%r201, [%r12+36];
	ld.shared.u32 	%r202, [%r21+2304];
	add.s32 	%r203, %r202, %r201;
	ld.shared.u32 	%r204, [%r14];
	min.s32 	%r205, %r203, %r204;
	st.shared.u32 	[%r14], %r205;
	ld.shared.u32 	%r206, [%r12+36];
	ld.shared.u32 	%r207, [%r21+2432];
	add.s32 	%r208, %r207, %r206;
	ld.shared.u32 	%r209, [%r14+128];
	min.s32 	%r210, %r208, %r209;
	st.shared.u32 	[%r14+128], %r210;
	ld.shared.u32 	%r211, [%r12+8228];
	ld.shared.u32 	%r212, [%r21+2304];
	add.s32 	%r213, %r212, %r211;
	ld.shared.u32 	%r214, [%r14+8192];
	min.s32 	%r215, %r213, %r214;
	st.shared.u32 	[%r14+8192], %r215;
	ld.shared.u32 	%r216, [%r12+8228];
	ld.shared.u32 	%r217, [%r21+2432];
	add.s32 	%r218, %r217, %r216;
	ld.shared.u32 	%r219, [%r14+8320];
	min.s32 	%r220, %r218, %r219;
	st.shared.u32 	[%r14+8320], %r220;
	bar.sync 	0;
	ld.shared.u32 	%r221, [%r12+40];
	ld.shared.u32 	%r222, [%r21+2560];
	add.s32 	%r223, %r222, %r221;
	ld.shared.u32 	%r224, [%r14];
	min.s32 	%r225, %r223, %r224;
	st.shared.u32 	[%r14], %r225;
	ld.shared.u32 	%r226, [%r12+40];
	ld.shared.u32 	%r227, [%r21+2688];
	add.s32 	%r228, %r227, %r226;
	ld.shared.u32 	%r229, [%r14+128];
	min.s32 	%r230, %r228, %r229;
	st.shared.u32 	[%r14+128], %r230;
	ld.shared.u32 	%r231, [%r12+8232];
	ld.shared.u32 	%r232, [%r21+2560];
	add.s32 	%r233, %r232, %r231;
	ld.shared.u32 	%r234, [%r14+8192];
	min.s32 	%r235, %r233, %r234;
	st.shared.u32 	[%r14+8192], %r235;
	ld.shared.u32 	%r236, [%r12+8232];
	ld.shared.u32 	%r237, [%r21+2688];
	add.s32 	%r238, %r237, %r236;
	ld.shared.u32 	%r239, [%r14+8320];
	min.s32 	%r240, %r238, %r239;
	st.shared.u32 	[%r14+8320], %r240;
	bar.sync 	0;
	ld.shared.u32 	%r241, [%r12+44];
	ld.shared.u32 	%r242, [%r21+2816];
	add.s32 	%r243, %r242, %r241;
	ld.shared.u32 	%r244, [%r14];
	min.s32 	%r245, %r243, %r244;
	st.shared.u32 	[%r14], %r245;
	ld.shared.u32 	%r246, [%r12+44];
	ld.shared.u32 	%r247, [%r21+2944];
	add.s32 	%r248, %r247, %r246;
	ld.shared.u32 	%r249, [%r14+128];
	min.s32 	%r250, %r248, %r249;
	st.shared.u32 	[%r14+128], %r250;
	ld.shared.u32 	%r251, [%r12+8236];
	ld.shared.u32 	%r252, [%r21+2816];
	add.s32 	%r253, %r252, %r251;
	ld.shared.u32 	%r254, [%r14+8192];
	min.s32 	%r255, %r253, %r254;
	st.shared.u32 	[%r14+8192], %r255;
	ld.shared.u32 	%r256, [%r12+8236];
	ld.shared.u32 	%r257, [%r21+2944];
	add.s32 	%r258, %r257, %r256;
	ld.shared.u32 	%r259, [%r14+8320];
	min.s32 	%r260, %r258, %r259;
	st.shared.u32 	[%r14+8320], %r260;
	bar.sync 	0;
	ld.shared.u32 	%r261, [%r12+48];
	ld.shared.u32 	%r262, [%r21+3072];
	add.s32 	%r263, %r262, %r261;
	ld.shared.u32 	%r264, [%r14];
	min.s32 	%r265, %r263, %r264;
	st.shared.u32 	[%r14], %r265;
	ld.shared.u32 	%r266, [%r12+48];
	ld.shared.u32 	%r267, [%r21+3200];
	add.s32 	%r268, %r267, %r266;
	ld.shared.u32 	%r269, [%r14+128];
	min.s32 	%r270, %r268, %r269;
	st.shared.u32 	[%r14+128], %r270;
	ld.shared.u32 	%r271, [%r12+8240];
	ld.shared.u32 	%r272, [%r21+3072];
	add.s32 	%r273, %r272, %r271;
	ld.shared.u32 	%r274, [%r14+8192];
	min.s32 	%r275, %r273, %r274;
	st.shared.u32 	[%r14+8192], %r275;
	ld.shared.u32 	%r276, [%r12+8240];
	ld.shared.u32 	%r277, [%r21+3200];
	add.s32 	%r278, %r277, %r276;
	ld.shared.u32 	%r279, [%r14+8320];
	min.s32 	%r280, %r278, %r279;
	st.shared.u32 	[%r14+8320], %r280;
	bar.sync 	0;
	ld.shared.u32 	%r281, [%r12+52];
	ld.shared.u32 	%r282, [%r21+3328];
	add.s32 	%r283, %r282, %r281;
	ld.shared.u32 	%r284, [%r14];
	min.s32 	%r285, %r283, %r284;
	st.shared.u32 	[%r14], %r285;
	ld.shared.u32 	%r286, [%r12+52];
	ld.shared.u32 	%r287, [%r21+3456];
	add.s32 	%r288, %r287, %r286;
	ld.shared.u32 	%r289, [%r14+128];
	min.s32 	%r290, %r288, %r289;
	st.shared.u32 	[%r14+128], %r290;
	ld.shared.u32 	%r291, [%r12+8244];
	ld.shared.u32 	%r292, [%r21+3328];
	add.s32 	%r293, %r292, %r291;
	ld.shared.u32 	%r294, [%r14+8192];
	min.s32 	%r295, %r293, %r294;
	st.shared.u32 	[%r14+8192], %r295;
	ld.shared.u32 	%r296, [%r12+8244];
	ld.shared.u32 	%r297, [%r21+3456];
	add.s32 	%r298, %r297, %r296;
	ld.shared.u32 	%r299, [%r14+8320];
	min.s32 	%r300, %r298, %r299;
	st.shared.u32 	[%r14+8320], %r300;
	bar.sync 	0;
	ld.shared.u32 	%r301, [%r12+56];
	ld.shared.u32 	%r302, [%r21+3584];
	add.s32 	%r303, %r302, %r301;
	ld.shared.u32 	%r304, [%r14];
	min.s32 	%r305, %r303, %r304;
	st.shared.u32 	[%r14], %r305;
	ld.shared.u32 	%r306, [%r12+56];
	ld.shared.u32 	%r307, [%r21+3712];
	add.s32 	%r308, %r307, %r306;
	ld.shared.u32 	%r309, [%r14+128];
	min.s32 	%r310, %r308, %r309;
	st.shared.u32 	[%r14+128], %r310;
	ld.shared.u32 	%r311, [%r12+8248];
	ld.shared.u32 	%r312, [%r21+3584];
	add.s32 	%r313, %r312, %r311;
	ld.shared.u32 	%r314, [%r14+8192];
	min.s32 	%r315, %r313, %r314;
	st.shared.u32 	[%r14+8192], %r315;
	ld.shared.u32 	%r316, [%r12+8248];
	ld.shared.u32 	%r317, [%r21+3712];
	add.s32 	%r318, %r317, %r316;
	ld.shared.u32 	%r319, [%r14+8320];
	min.s32 	%r320, %r318, %r319;
	st.shared.u32 	[%r14+8320], %r320;
	bar.sync 	0;
	ld.shared.u32 	%r321, [%r12+60];
	ld.shared.u32 	%r322, [%r21+3840];
	add.s32 	%r323, %r322, %r321;
	ld.shared.u32 	%r324, [%r14];
	min.s32 	%r325, %r323, %r324;
	st.shared.u32 	[%r14], %r325;
	ld.shared.u32 	%r326, [%r12+60];
	ld.shared.u32 	%r327, [%r21+3968];
	add.s32 	%r328, %r327, %r326;
	ld.shared.u32 	%r329, [%r14+128];
	min.s32 	%r330, %r328, %r329;
	st.shared.u32 	[%r14+128], %r330;
	ld.shared.u32 	%r331, [%r12+8252];
	ld.shared.u32 	%r332, [%r21+3840];
	add.s32 	%r333, %r332, %r331;
	ld.shared.u32 	%r334, [%r14+8192];
	min.s32 	%r335, %r333, %r334;
	st.shared.u32 	[%r14+8192], %r335;
	ld.shared.u32 	%r336, [%r12+8252];
	ld.shared.u32 	%r337, [%r21+3968];
	add.s32 	%r338, %r337, %r336;
	ld.shared.u32 	%r339, [%r14+8320];
	min.s32 	%r340, %r338, %r339;
	st.shared.u32 	[%r14+8320], %r340;
	bar.sync 	0;
	ld.shared.u32 	%r341, [%r12+64];
	ld.shared.u32 	%r342, [%r21+4096];
	add.s32 	%r343, %r342, %r341;
	ld.shared.u32 	%r344, [%r14];
	min.s32 	%r345, %r343, %r344;
	st.shared.u32 	[%r14], %r345;
	ld.shared.u32 	%r346, [%r12+64];
	ld.shared.u32 	%r347, [%r21+4224];
	add.s32 	%r348, %r347, %r346;
	ld.shared.u32 	%r349, [%r14+128];
	min.s32 	%r350, %r348, %r349;
	st.shared.u32 	[%r14+128], %r350;
	ld.shared.u32 	%r351, [%r12+8256];
	ld.shared.u32 	%r352, [%r21+4096];
	add.s32 	%r353, %r352, %r351;
	ld.shared.u32 	%r354, [%r14+8192];
	min.s32 	%r355, %r353, %r354;
	st.shared.u32 	[%r14+8192], %r355;
	ld.shared.u32 	%r356, [%r12+8256];
	ld.shared.u32 	%r357, [%r21+4224];
	add.s32 	%r358, %r357, %r356;
	ld.shared.u32 	%r359, [%r14+8320];
	min.s32 	%r360, %r358, %r359;
	st.shared.u32 	[%r14+8320], %r360;
	bar.sync 	0;
	ld.shared.u32 	%r361, [%r12+68];
	ld.shared.u32 	%r362, [%r21+4352];
	add.s32 	%r363, %r362, %r361;
	ld.shared.u32 	%r364, [%r14];
	min.s32 	%r365, %r363, %r364;
	st.shared.u32 	[%r14], %r365;
	ld.shared.u32 	%r366, [%r12+68];
	ld.shared.u32 	%r367, [%r21+4480];
	add.s32 	%r368, %r367, %r366;
	ld.shared.u32 	%r369, [%r14+128];
	min.s32 	%r370, %r368, %r369;
	st.shared.u32 	[%r14+128], %r370;
	ld.shared.u32 	%r371, [%r12+8260];
	ld.shared.u32 	%r372, [%r21+4352];
	add.s32 	%r373, %r372, %r371;
	ld.shared.u32 	%r374, [%r14+8192];
	min.s32 	%r375, %r373, %r374;
	st.shared.u32 	[%r14+8192], %r375;
	ld.shared.u32 	%r376, [%r12+8260];
	ld.shared.u32 	%r377, [%r21+4480];
	add.s32 	%r378, %r377, %r376;
	ld.shared.u32 	%r379, [%r14+8320];
	min.s32 	%r380, %r378, %r379;
	st.shared.u32 	[%r14+8320], %r380;
	bar.sync 	0;
	ld.shared.u32 	%r381, [%r12+72];
	ld.shared.u32 	%r382, [%r21+4608];
	add.s32 	%r383, %r382, %r381;
	ld.shared.u32 	%r384, [%r14];
	min.s32 	%r385, %r383, %r384;
	st.shared.u32 	[%r14], %r385;
	ld.shared.u32 	%r386, [%r12+72];
	ld.shared.u32 	%r387, [%r21+4736];
	add.s32 	%r388, %r387, %r386;
	ld.shared.u32 	%r389, [%r14+128];
	min.s32 	%r390, %r388, %r389;
	st.shared.u32 	[%r14+128], %r390;
	ld.shared.u32 	%r391, [%r12+8264];
	ld.shared.u32 	%r392, [%r21+4608];
	add.s32 	%r393, %r392, %r391;
	ld.shared.u32 	%r394, [%r14+8192];
	min.s32 	%r395, %r393, %r394;
	st.shared.u32 	[%r14+8192], %r395;
	ld.shared.u32 	%r396, [%r12+8264];
	ld.shared.u32 	%r397, [%r21+4736];
	add.s32 	%r398, %r397, %r396;
	ld.shared.u32 	%r399, [%r14+8320];
	min.s32 	%r400, %r398, %r399;
	st.shared.u32 	[%r14+8320], %r400;
	bar.sync 	0;
	ld.shared.u32 	%r401, [%r12+76];
	ld.shared.u32 	%r402, [%r21+4864];
	add.s32 	%r403, %r402, %r401;
	ld.shared.u32 	%r404, [%r14];
	min.s32 	%r405, %r403, %r404;
	st.shared.u32 	[%r14], %r405;
	ld.shared.u32 	%r406, [%r12+76];
	ld.shared.u32 	%r407, [%r21+4992];
	add.s32 	%r408, %r407, %r406;
	ld.shared.u32 	%r409, [%r14+128];
	min.s32 	%r410, %r408, %r409;
	st.shared.u32 	[%r14+128], %r410;
	ld.shared.u32 	%r411, [%r12+8268];
	ld.shared.u32 	%r412, [%r21+4864];
	add.s32 	%r413, %r412, %r411;
	ld.shared.u32 	%r414, [%r14+8192];
	min.s32 	%r415, %r413, %r414;
	st.shared.u32 	[%r14+8192], %r415;
	ld.shared.u32 	%r416, [%r12+8268];
	ld.shared.u32 	%r417, [%r21+4992];
	add.s32 	%r418, %r417, %r416;
	ld.shared.u32 	%r419, [%r14+8320];
	min.s32 	%r420, %r418, %r419;
	st.shared.u32 	[%r14+8320], %r420;
	bar.sync 	0;
	ld.shared.u32 	%r421, [%r12+80];
	ld.shared.u32 	%r422, [%r21+5120];
	add.s32 	%r423, %r422, %r421;
	ld.shared.u32 	%r424, [%r14];
	min.s32 	%r425, %r423, %r424;
	st.shared.u32 	[%r14], %r425;
	ld.shared.u32 	%r426, [%r12+80];
	ld.shared.u32 	%r427, [%r21+5248];
	add.s32 	%r428, %r427, %r426;
	ld.shared.u32 	%r429, [%r14+128];
	min.s32 	%r430, %r428, %r429;
	st.shared.u32 	[%r14+128], %r430;
	ld.shared.u32 	%r431, [%r12+8272];
	ld.shared.u32 	%r432, [%r21+5120];
	add.s32 	%r433, %r432, %r431;
	ld.shared.u32 	%r434, [%r14+8192];
	min.s32 	%r435, %r433, %r434;
	st.shared.u32 	[%r14+8192], %r435;
	ld.shared.u32 	%r436, [%r12+8272];
	ld.shared.u32 	%r437, [%r21+5248];
	add.s32 	%r438, %r437, %r436;
	ld.shared.u32 	%r439, [%r14+8320];
	min.s32 	%r440, %r438, %r439;
	st.shared.u32 	[%r14+8320], %r440;
	bar.sync 	0;
	ld.shared.u32 	%r441, [%r12+84];
	ld.shared.u32 	%r442, [%r21+5376];
	add.s32 	%r443, %r442, %r441;
	ld.shared.u32 	%r444, [%r14];
	min.s32 	%r445, %r443, %r444;
	st.shared.u32 	[%r14], %r445;
	ld.shared.u32 	%r446, [%r12+84];
	ld.shared.u32 	%r447, [%r21+5504];
	add.s32 	%r448, %r447, %r446;
	ld.shared.u32 	%r449, [%r14+128];
	min.s32 	%r450, %r448, %r449;
	st.shared.u32 	[%r14+128], %r450;
	ld.shared.u32 	%r451, [%r12+8276];
	ld.shared.u32 	%r452, [%r21+5376];
	add.s32 	%r453, %r452, %r451;
	ld.shared.u32 	%r454, [%r14+8192];
	min.s32 	%r455, %r453, %r454;
	st.shared.u32 	[%r14+8192], %r455;
	ld.shared.u32 	%r456, [%r12+8276];
	ld.shared.u32 	%r457, [%r21+5504];
	add.s32 	%r458, %r457, %r456;
	ld.shared.u32 	%r459, [%r14+8320];
	min.s32 	%r460, %r458, %r459;
	st.shared.u32 	[%r14+8320], %r460;
	bar.sync 	0;
	ld.shared.u32 	%r461, [%r12+88];
	ld.shared.u32 	%r462, [%r21+5632];
	add.s32 	%r463, %r462, %r461;
	ld.shared.u32 	%r464, [%r14];
	min.s32 	%r465, %r463, %r464;
	st.shared.u32 	[%r14], %r465;
	ld.shared.u32 	%r466, [%r12+88];
	ld.shared.u32 	%r467, [%r21+5760];
	add.s32 	%r468, %r467, %r466;
	ld.shared.u32 	%r469, [%r14+128];
	min.s32 	%r470, %r468, %r469;
	st.shared.u32 	[%r14+128], %r470;
	ld.shared.u32 	%r471, [%r12+8280];
	ld.shared.u32 	%r472, [%r21+5632];
	add.s32 	%r473, %r472, %r471;
	ld.shared.u32 	%r474, [%r14+8192];
	min.s32 	%r475, %r473, %r474;
	st.shared.u32 	[%r14+8192], %r475;
	ld.shared.u32 	%r476, [%r12+8280];
	ld.shared.u32 	%r477, [%r21+5760];
	add.s32 	%r478, %r477, %r476;
	ld.shared.u32 	%r479, [%r14+8320];
	min.s32 	%r480, %r478, %r479;
	st.shared.u32 	[%r14+8320], %r480;
	bar.sync 	0;
	ld.shared.u32 	%r481, [%r12+92];
	ld.shared.u32 	%r482, [%r21+5888];
	add.s32 	%r483, %r482, %r481;
	ld.shared.u32 	%r484, [%r14];
	min.s32 	%r485, %r483, %r484;
	st.shared.u32 	[%r14], %r485;
	ld.shared.u32 	%r486, [%r12+92];
	ld.shared.u32 	%r487, [%r21+6016];
	add.s32 	%r488, %r487, %r486;
	ld.shared.u32 	%r489, [%r14+128];
	min.s32 	%r490, %r488, %r489;
	st.shared.u32 	[%r14+128], %r490;
	ld.shared.u32 	%r491, [%r12+8284];
	ld.shared.u32 	%r492, [%r21+5888];
	add.s32 	%r493, %r492, %r491;
	ld.shared.u32 	%r494, [%r14+8192];
	min.s32 	%r495, %r493, %r494;
	st.shared.u32 	[%r14+8192], %r495;
	ld.shared.u32 	%r496, [%r12+8284];
	ld.shared.u32 	%r497, [%r21+6016];
	add.s32 	%r498, %r497, %r496;
	ld.shared.u32 	%r499, [%r14+8320];
	min.s32 	%r500, %r498, %r499;
	st.shared.u32 	[%r14+8320], %r500;
	bar.sync 	0;
	ld.shared.u32 	%r501, [%r12+96];
	ld.shared.u32 	%r502, [%r21+6144];
	add.s32 	%r503, %r502, %r501;
	ld.shared.u32 	%r504, [%r14];
	min.s32 	%r505, %r503, %r504;
	st.shared.u32 	[%r14], %r505;
	ld.shared.u32 	%r506, [%r12+96];
	ld.shared.u32 	%r507, [%r21+6272];
	add.s32 	%r508, %r507, %r506;
	ld.shared.u32 	%r509, [%r14+128];
	min.s32 	%r510, %r508, %r509;
	st.shared.u32 	[%r14+128], %r510;
	ld.shared.u32 	%r511, [%r12+8288];
	ld.shared.u32 	%r512, [%r21+6144];
	add.s32 	%r513, %r512, %r511;
	ld.shared.u32 	%r514, [%r14+8192];
	min.s32 	%r515, %r513, %r514;
	st.shared.u32 	[%r14+8192], %r515;
	ld.shared.u32 	%r516, [%r12+8288];
	ld.shared.u32 	%r517, [%r21+6272];
	add.s32 	%r518, %r517, %r516;
	ld.shared.u32 	%r519, [%r14+8320];
	min.s32 	%r520, %r518, %r519;
	st.shared.u32 	[%r14+8320], %r520;
	bar.sync 	0;
	ld.shared.u32 	%r521, [%r12+100];
	ld.shared.u32 	%r522, [%r21+6400];
	add.s32 	%r523, %r522, %r521;
	ld.shared.u32 	%r524, [%r14];
	min.s32 	%r525, %r523, %r524;
	st.shared.u32 	[%r14], %r525;
	ld.shared.u32 	%r526, [%r12+100];
	ld.shared.u32 	%r527, [%r21+6528];
	add.s32 	%r528, %r527, %r526;
	ld.shared.u32 	%r529, [%r14+128];
	min.s32 	%r530, %r528, %r529;
	st.shared.u32 	[%r14+128], %r530;
	ld.shared.u32 	%r531, [%r12+8292];
	ld.shared.u32 	%r532, [%r21+6400];
	add.s32 	%r533, %r532, %r531;
	ld.shared.u32 	%r534, [%r14+8192];
	min.s32 	%r535, %r533, %r534;
	st.shared.u32 	[%r14+8192], %r535;
	ld.shared.u32 	%r536, [%r12+8292];
	ld.shared.u32 	%r537, [%r21+6528];
	add.s32 	%r538, %r537, %r536;
	ld.shared.u32 	%r539, [%r14+8320];
	min.s32 	%r540, %r538, %r539;
	st.shared.u32 	[%r14+8320], %r540;
	bar.sync 	0;
	ld.shared.u32 	%r541, [%r12+104];
	ld.shared.u32 	%r542, [%r21+6656];
	add.s32 	%r543, %r542, %r541;
	ld.shared.u32 	%r544, [%r14];
	min.s32 	%r545, %r543, %r544;
	st.shared.u32 	[%r14], %r545;
	ld.shared.u32 	%r546, [%r12+104];
	ld.shared.u32 	%r547, [%r21+6784];
	add.s32 	%r548, %r547, %r546;
	ld.shared.u32 	%r549, [%r14+128];
	min.s32 	%r550, %r548, %r549;
	st.shared.u32 	[%r14+128], %r550;
	ld.shared.u32 	%r551, [%r12+8296];
	ld.shared.u32 	%r552, [%r21+6656];
	add.s32 	%r553, %r552, %r551;
	ld.shared.u32 	%r554, [%r14+8192];
	min.s32 	%r555, %r553, %r554;
	st.shared.u32 	[%r14+8192], %r555;
	ld.shared.u32 	%r556, [%r12+8296];
	ld.shared.u32 	%r557, [%r21+6784];
	add.s32 	%r558, %r557, %r556;
	ld.shared.u32 	%r559, [%r14+8320];
	min.s32 	%r560, %r558, %r559;
	st.shared.u32 	[%r14+8320], %r560;
	bar.sync 	0;
	ld.shared.u32 	%r561, [%r12+108];
	ld.shared.u32 	%r562, [%r21+6912];
	add.s32 	%r563, %r562, %r561;
	ld.shared.u32 	%r564, [%r14];
	min.s32 	%r565, %r563, %r564;
	st.shared.u32 	[%r14], %r565;
	ld.shared.u32 	%r566, [%r12+108];
	ld.shared.u32 	%r567, [%r21+7040];
	add.s32 	%r568, %r567, %r566;
	ld.shared.u32 	%r569, [%r14+128];
	min.s32 	%r570, %r568, %r569;
	st.shared.u32 	[%r14+128], %r570;
	ld.shared.u32 	%r571, [%r12+8300];
	ld.shared.u32 	%r572, [%r21+6912];
	add.s32 	%r573, %r572, %r571;
	ld.shared.u32 	%r574, [%r14+8192];
	min.s32 	%r575, %r573, %r574;
	st.shared.u32 	[%r14+8192], %r575;
	ld.shared.u32 	%r576, [%r12+8300];
	ld.shared.u32 	%r577, [%r21+7040];
	add.s32 	%r578, %r577, %r576;
	ld.shared.u32 	%r579, [%r14+8320];
	min.s32 	%r580, %r578, %r579;
	st.shared.u32 	[%r14+8320], %r580;
	bar.sync 	0;
	ld.shared.u32 	%r581, [%r12+112];
	ld.shared.u32 	%r582, [%r21+7168];
	add.s32 	%r583, %r582, %r581;
	ld.shared.u32 	%r584, [%r14];
	min.s32 	%r585, %r583, %r584;
	st.shared.u32 	[%r14], %r585;
	ld.shared.u32 	%r586, [%r12+112];
	ld.shared.u32 	%r587, [%r21+7296];
	add.s32 	%r588, %r587, %r586;
	ld.shared.u32 	%r589, [%r14+128];
	min.s32 	%r590, %r588, %r589;
	st.shared.u32 	[%r14+128], %r590;
	ld.shared.u32 	%r591, [%r12+8304];
	ld.shared.u32 	%r592, [%r21+7168];
	add.s32 	%r593, %r592, %r591;
	ld.shared.u32 	%r594, [%r14+8192];
	min.s32 	%r595, %r593, %r594;
	st.shared.u32 	[%r14+8192], %r595;
	ld.shared.u32 	%r596, [%r12+8304];
	ld.shared.u32 	%r597, [%r21+7296];
	add.s32 	%r598, %r597, %r596;
	ld.shared.u32 	%r599, [%r14+8320];
	min.s32 	%r600, %r598, %r599;
	st.shared.u32 	[%r14+8320], %r600;
	bar.sync 	0;
	ld.shared.u32 	%r601, [%r12+116];
	ld.shared.u32 	%r602, [%r21+7424];
	add.s32 	%r603, %r602, %r601;
	ld.shared.u32 	%r604, [%r14];
	min.s32 	%r605, %r603, %r604;
	st.shared.u32 	[%r14], %r605;
	ld.shared.u32 	%r606, [%r12+116];
	ld.shared.u32 	%r607, [%r21+7552];
	add.s32 	%r608, %r607, %r606;
	ld.shared.u32 	%r609, [%r14+128];
	min.s32 	%r610, %r608, %r609;
	st.shared.u32 	[%r14+128], %r610;
	ld.shared.u32 	%r611, [%r12+8308];
	ld.shared.u32 	%r612, [%r21+7424];
	add.s32 	%r613, %r612, %r611;
	ld.shared.u32 	%r614, [%r14+8192];
	min.s32 	%r615, %r613, %r614;
	st.shared.u32 	[%r14+8192], %r615;
	ld.shared.u32 	%r616, [%r12+8308];
	ld.shared.u32 	%r617, [%r21+7552];
	add.s32 	%r618, %r617, %r616;
	ld.shared.u32 	%r619, [%r14+8320];
	min.s32 	%r620, %r618, %r619;
	st.shared.u32 	[%r14+8320], %r620;
	bar.sync 	0;
	ld.shared.u32 	%r621, [%r12+120];
	ld.shared.u32 	%r622, [%r21+7680];
	add.s32 	%r623, %r622, %r621;
	ld.shared.u32 	%r624, [%r14];
	min.s32 	%r625, %r623, %r624;
	st.shared.u32 	[%r14], %r625;
	ld.shared.u32 	%r626, [%r12+120];
	ld.shared.u32 	%r627, [%r21+7808];
	add.s32 	%r628, %r627, %r626;
	ld.shared.u32 	%r629, [%r14+128];
	min.s32 	%r630, %r628, %r629;
	st.shared.u32 	[%r14+128], %r630;
	ld.shared.u32 	%r631, [%r12+8312];
	ld.shared.u32 	%r632, [%r21+7680];
	add.s32 	%r633, %r632, %r631;
	ld.shared.u32 	%r634, [%r14+8192];
	min.s32 	%r635, %r633, %r634;
	st.shared.u32 	[%r14+8192], %r635;
	ld.shared.u32 	%r636, [%r12+8312];
	ld.shared.u32 	%r637, [%r21+7808];
	add.s32 	%r638, %r637, %r636;
	ld.shared.u32 	%r639, [%r14+8320];
	min.s32 	%r640, %r638, %r639;
	st.shared.u32 	[%r14+8320], %r640;
	bar.sync 	0;
	ld.shared.u32 	%r641, [%r12+124];
	ld.shared.u32 	%r642, [%r21+7936];
	add.s32 	%r643, %r642, %r641;
	ld.shared.u32 	%r644, [%r14];
	min.s32 	%r645, %r643, %r644;
	st.shared.u32 	[%r14], %r645;
	ld.shared.u32 	%r646, [%r12+124];
	ld.shared.u32 	%r647, [%r21+8064];
	add.s32 	%r648, %r647, %r646;
	ld.shared.u32 	%r649, [%r14+128];
	min.s32 	%r650, %r648, %r649;
	st.shared.u32 	[%r14+128], %r650;
	ld.shared.u32 	%r651, [%r12+8316];
	ld.shared.u32 	%r652, [%r21+7936];
	add.s32 	%r653, %r652, %r651;
	ld.shared.u32 	%r654, [%r14+8192];
	min.s32 	%r655, %r653, %r654;
	st.shared.u32 	[%r14+8192], %r655;
	ld.shared.u32 	%r656, [%r12+8316];
	ld.shared.u32 	%r657, [%r21+8064];
	add.s32 	%r658, %r657, %r656;
	ld.shared.u32 	%r659, [%r14+8320];
	min.s32 	%r660, %r658, %r659;
	st.shared.u32 	[%r14+8320], %r660;
	bar.sync 	0;
	ld.shared.u32 	%r661, [%r12+128];
	ld.shared.u32 	%r662, [%r21+8192];
	add.s32 	%r663, %r662, %r661;
	ld.shared.u32 	%r664, [%r14];
	min.s32 	%r665, %r663, %r664;
	st.shared.u32 	[%r14], %r665;
	ld.shared.u32 	%r666, [%r12+128];
	ld.shared.u32 	%r667, [%r21+8320];
	add.s32 	%r668, %r667, %r666;
	ld.shared.u32 	%r669, [%r14+128];
	min.s32 	%r670, %r668, %r669;
	st.shared.u32 	[%r14+128], %r670;
	ld.shared.u32 	%r671, [%r12+8320];
	ld.shared.u32 	%r672, [%r21+8192];
	add.s32 	%r673, %r672, %r671;
	ld.shared.u32 	%r674, [%r14+8192];
	min.s32 	%r675, %r673, %r674;
	st.shared.u32 	[%r14+8192], %r675;
	ld.shared.u32 	%r676, [%r12+8320];
	ld.shared.u32 	%r677, [%r21+8320];
	add.s32 	%r678, %r677, %r676;
	ld.shared.u32 	%r679, [%r14+8320];
	min.s32 	%r680, %r678, %r679;
	st.shared.u32 	[%r14+8320], %r680;
	bar.sync 	0;
	ld.shared.u32 	%r681, [%r12+132];
	ld.shared.u32 	%r682, [%r21+8448];
	add.s32 	%r683, %r682, %r681;
	ld.shared.u32 	%r684, [%r14];
	min.s32 	%r685, %r683, %r684;
	st.shared.u32 	[%r14], %r685;
	ld.shared.u32 	%r686, [%r12+132];
	ld.shared.u32 	%r687, [%r21+8576];
	add.s32 	%r688, %r687, %r686;
	ld.shared.u32 	%r689, [%r14+128];
	min.s32 	%r690, %r688, %r689;
	st.shared.u32 	[%r14+128], %r690;
	ld.shared.u32 	%r691, [%r12+8324];
	ld.shared.u32 	%r692, [%r21+8448];
	add.s32 	%r693, %r692, %r691;
	ld.shared.u32 	%r694, [%r14+8192];
	min.s32 	%r695, %r693, %r694;
	st.shared.u32 	[%r14+8192], %r695;
	ld.shared.u32 	%r696, [%r12+8324];
	ld.shared.u32 	%r697, [%r21+8576];
	add.s32 	%r698, %r697, %r696;
	ld.shared.u32 	%r699, [%r14+8320];
	min.s32 	%r700, %r698, %r699;
	st.shared.u32 	[%r14+8320], %r700;
	bar.sync 	0;
	ld.shared.u32 	%r701, [%r12+136];
	ld.shared.u32 	%r702, [%r21+8704];
	add.s32 	%r703, %r702, %r701;
	ld.shared.u32 	%r704, [%r14];
	min.s32 	%r705, %r703, %r704;
	st.shared.u32 	[%r14], %r705;
	ld.shared.u32 	%r706, [%r12+136];
	ld.shared.u32 	%r707, [%r21+8832];
	add.s32 	%r708, %r707, %r706;
	ld.shared.u32 	%r709, [%r14+128];
	min.s32 	%r710, %r708, %r709;
	st.shared.u32 	[%r14+128], %r710;
	ld.shared.u32 	%r711, [%r12+8328];
	ld.shared.u32 	%r712, [%r21+8704];
	add.s32 	%r713, %r712, %r711;
	ld.shared.u32 	%r714, [%r14+8192];
	min.s32 	%r715, %r713, %r714;
	st.shared.u32 	[%r14+8192], %r715;
	ld.shared.u32 	%r716, [%r12+8328];
	ld.shared.u32 	%r717, [%r21+8832];
	add.s32 	%r718, %r717, %r716;
	ld.shared.u32 	%r719, [%r14+8320];
	min.s32 	%r720, %r718, %r719;
	st.shared.u32 	[%r14+8320], %r720;
	bar.sync 	0;
	ld.shared.u32 	%r721, [%r12+140];
	ld.shared.u32 	%r722, [%r21+8960];
	add.s32 	%r723, %r722, %r721;
	ld.shared.u32 	%r724, [%r14];
	min.s32 	%r725, %r723, %r724;
	st.shared.u32 	[%r14], %r725;
	ld.shared.u32 	%r726, [%r12+140];
	ld.shared.u32 	%r727, [%r21+9088];
	add.s32 	%r728, %r727, %r726;
	ld.shared.u32 	%r729, [%r14+128];
	min.s32 	%r730, %r728, %r729;
	st.shared.u32 	[%r14+128], %r730;
	ld.shared.u32 	%r731, [%r12+8332];
	ld.shared.u32 	%r732, [%r21+8960];
	add.s32 	%r733, %r732, %r731;
	ld.shared.u32 	%r734, [%r14+8192];
	min.s32 	%r735, %r733, %r734;
	st.shared.u32 	[%r14+8192], %r735;
	ld.shared.u32 	%r736, [%r12+8332];
	ld.shared.u32 	%r737, [%r21+9088];
	add.s32 	%r738, %r737, %r736;
	ld.shared.u32 	%r739, [%r14+8320];
	min.s32 	%r740, %r738, %r739;
	st.shared.u32 	[%r14+8320], %r740;
	bar.sync 	0;
	ld.shared.u32 	%r741, [%r12+144];
	ld.shared.u32 	%r742, [%r21+9216];
	add.s32 	%r743, %r742, %r741;
	ld.shared.u32 	%r744, [%r14];
	min.s32 	%r745, %r743, %r744;
	st.shared.u32 	[%r14], %r745;
	ld.shared.u32 	%r746, [%r12+144];
	ld.shared.u32 	%r747, [%r21+9344];
	add.s32 	%r748, %r747, %r746;
	ld.shared.u32 	%r749, [%r14+128];
	min.s32 	%r750, %r748, %r749;
	st.shared.u32 	[%r14+128], %r750;
	ld.shared.u32 	%r751, [%r12+8336];
	ld.shared.u32 	%r752, [%r21+9216];
	add.s32 	%r753, %r752, %r751;
	ld.shared.u32 	%r754, [%r14+8192];
	min.s32 	%r755, %r753, %r754;
	st.shared.u32 	[%r14+8192], %r755;
	ld.shared.u32 	%r756, [%r12+8336];
	ld.shared.u32 	%r757, [%r21+9344];
	add.s32 	%r758, %r757, %r756;
	ld.shared.u32 	%r759, [%r14+8320];
	min.s32 	%r760, %r758, %r759;
	st.shared.u32 	[%r14+8320], %r760;
	bar.sync 	0;
	ld.shared.u32 	%r761, [%r12+148];
	ld.shared.u32 	%r762, [%r21+9472];
	add.s32 	%r763, %r762, %r761;
	ld.shared.u32 	%r764, [%r14];
	min.s32 	%r765, %r763, %r764;
	st.shared.u32 	[%r14], %r765;
	ld.shared.u32 	%r766, [%r12+148];
	ld.shared.u32 	%r767, [%r21+9600];
	add.s32 	%r768, %r767, %r766;
	ld.shared.u32 	%r769, [%r14+128];
	min.s32 	%r770, %r768, %r769;
	st.shared.u32 	[%r14+128], %r770;
	ld.shared.u32 	%r771, [%r12+8340];
	ld.shared.u32 	%r772, [%r21+9472];
	add.s32 	%r773, %r772, %r771;
	ld.shared.u32 	%r774, [%r14+8192];
	min.s32 	%r775, %r773, %r774;
	st.shared.u32 	[%r14+8192], %r775;
	ld.shared.u32 	%r776, [%r12+8340];
	ld.shared.u32 	%r777, [%r21+9600];
	add.s32 	%r778, %r777, %r776;
	ld.shared.u32 	%r779, [%r14+8320];
	min.s32 	%r780, %r778, %r779;
	st.shared.u32 	[%r14+8320], %r780;
	bar.sync 	0;
	ld.shared.u32 	%r781, [%r12+152];
	ld.shared.u32 	%r782, [%r21+9728];
	add.s32 	%r783, %r782, %r781;
	ld.shared.u32 	%r784, [%r14];
	min.s32 	%r785, %r783, %r784;
	st.shared.u32 	[%r14], %r785;
	ld.shared.u32 	%r786, [%r12+152];
	ld.shared.u32 	%r787, [%r21+9856];
	add.s32 	%r788, %r787, %r786;
	ld.shared.u32 	%r789, [%r14+128];
	min.s32 	%r790, %r788, %r789;
	st.shared.u32 	[%r14+128], %r790;
	ld.shared.u32 	%r791, [%r12+8344];
	ld.shared.u32 	%r792, [%r21+9728];
	add.s32 	%r793, %r792, %r791;
	ld.shared.u32 	%r794, [%r14+8192];
	min.s32 	%r795, %r793, %r794;
	st.shared.u32 	[%r14+8192], %r795;
	ld.shared.u32 	%r796, [%r12+8344];
	ld.shared.u32 	%r797, [%r21+9856];
	add.s32 	%r798, %r797, %r796;
	ld.shared.u32 	%r799, [%r14+8320];
	min.s32 	%r800, %r798, %r799;
	st.shared.u32 	[%r14+8320], %r800;
	bar.sync 	0;
	ld.shared.u32 	%r801, [%r12+156];
	ld.shared.u32 	%r802, [%r21+9984];
	add.s32 	%r803, %r802, %r801;
	ld.shared.u32 	%r804, [%r14];
	min.s32 	%r805, %r803, %r804;
	st.shared.u32 	[%r14], %r805;
	ld.shared.u32 	%r806, [%r12+156];
	ld.shared.u32 	%r807, [%r21+10112];
	add.s32 	%r808, %r807, %r806;
	ld.shared.u32 	%r809, [%r14+128];
	min.s32 	%r810, %r808, %r809;
	st.shared.u32 	[%r14+128], %r810;
	ld.shared.u32 	%r811, [%r12+8348];
	ld.shared.u32 	%r812, [%r21+9984];
	add.s32 	%r813, %r812, %r811;
	ld.shared.u32 	%r814, [%r14+8192];
	min.s32 	%r815, %r813, %r814;
	st.shared.u32 	[%r14+8192], %r815;
	ld.shared.u32 	%r816, [%r12+8348];
	ld.shared.u32 	%r817, [%r21+10112];
	add.s32 	%r818, %r817, %r816;
	ld.shared.u32 	%r819, [%r14+8320];
	min.s32 	%r820, %r818, %r819;
	st.shared.u32 	[%r14+8320], %r820;
	bar.sync 	0;
	ld.shared.u32 	%r821, [%r12+160];
	ld.shared.u32 	%r822, [%r21+10240];
	add.s32 	%r823, %r822, %r821;
	ld.shared.u32 	%r824, [%r14];
	min.s32 	%r825, %r823, %r824;
	st.shared.u32 	[%r14], %r825;
	ld.shared.u32 	%r826, [%r12+160];
	ld.shared.u32 	%r827, [%r21+10368];
	add.s32 	%r828, %r827, %r826;
	ld.shared.u32 	%r829, [%r14+128];
	min.s32 	%r830, %r828, %r829;
	st.shared.u32 	[%r14+128], %r830;
	ld.shared.u32 	%r831, [%r12+8352];
	ld.shared.u32 	%r832, [%r21+10240];
	add.s32 	%r833, %r832, %r831;
	ld.shared.u32 	%r834, [%r14+8192];
	min.s32 	%r835, %r833, %r834;
	st.shared.u32 	[%r14+8192], %r835;
	ld.shared.u32 	%r836, [%r12+8352];
	ld.shared.u32 	%r837, [%r21+10368];
	add.s32 	%r838, %r837, %r836;
	ld.shared.u32 	%r839, [%r14+8320];
	min.s32 	%r840, %r838, %r839;
	st.shared.u32 	[%r14+8320], %r840;
	bar.sync 	0;
	ld.shared.u32 	%r841, [%r12+164];
	ld.shared.u32 	%r842, [%r21+10496];
	add.s32 	%r843, %r842, %r841;
	ld.shared.u32 	%r844, [%r14];
	min.s32 	%r845, %r843, %r844;
	st.shared.u32 	[%r14], %r845;
	ld.shared.u32 	%r846, [%r12+164];
	ld.shared.u32 	%r847, [%r21+10624];
	add.s32 	%r848, %r847, %r846;
	ld.shared.u32 	%r849, [%r14+128];
	min.s32 	%r850, %r848, %r849;
	st.shared.u32 	[%r14+128], %r850;
	ld.shared.u32 	%r851, [%r12+8356];
	ld.shared.u32 	%r852, [%r21+10496];
	add.s32 	%r853, %r852, %r851;
	ld.shared.u32 	%r854, [%r14+8192];
	min.s32 	%r855, %r853, %r854;
	st.shared.u32 	[%r14+8192], %r855;
	ld.shared.u32 	%r856, [%r12+8356];
	ld.shared.u32 	%r857, [%r21+10624];
	add.s32 	%r858, %r857, %r856;
	ld.shared.u32 	%r859, [%r14+8320];
	min.s32 	%r860, %r858, %r859;
	st.shared.u32 	[%r14+8320], %r860;
	bar.sync 	0;
	ld.shared.u32 	%r861, [%r12+168];
	ld.shared.u32 	%r862, [%r21+10752];
	add.s32 	%r863, %r862, %r861;
	ld.shared.u32 	%r864, [%r14];
	min.s32 	%r865, %r863, %r864;
	st.shared.u32 	[%r14], %r865;
	ld.shared.u32 	%r866, [%r12+168];
	ld.shared.u32 	%r867, [%r21+10880];
	add.s32 	%r868, %r867, %r866;
	ld.shared.u32 	%r869, [%r14+128];
	min.s32 	%r870, %r868, %r869;
	st.shared.u32 	[%r14+128], %r870;
	ld.shared.u32 	%r871, [%r12+8360];
	ld.shared.u32 	%r872, [%r21+10752];
	add.s32 	%r873, %r872, %r871;
	ld.shared.u32 	%r874, [%r14+8192];
	min.s32 	%r875, %r873, %r874;
	st.shared.u32 	[%r14+8192], %r875;
	ld.shared.u32 	%r876, [%r12+8360];
	ld.shared.u32 	%r877, [%r21+10880];
	add.s32 	%r878, %r877, %r876;
	ld.shared.u32 	%r879, [%r14+8320];
	min.s32 	%r880, %r878, %r879;
	st.shared.u32 	[%r14+8320], %r880;
	bar.sync 	0;
	ld.shared.u32 	%r881, [%r12+172];
	ld.shared.u32 	%r882, [%r21+11008];
	add.s32 	%r883, %r882, %r881;
	ld.shared.u32 	%r884, [%r14];
	min.s32 	%r885, %r883, %r884;
	st.shared.u32 	[%r14], %r885;
	ld.shared.u32 	%r886, [%r12+172];
	ld.shared.u32 	%r887, [%r21+11136];
	add.s32 	%r888, %r887, %r886;
	ld.shared.u32 	%r889, [%r14+128];
	min.s32 	%r890, %r888, %r889;
	st.shared.u32 	[%r14+128], %r890;
	ld.shared.u32 	%r891, [%r12+8364];
	ld.shared.u32 	%r892, [%r21+11008];
	add.s32 	%r893, %r892, %r891;
	ld.shared.u32 	%r894, [%r14+8192];
	min.s32 	%r895, %r893, %r894;
	st.shared.u32 	[%r14+8192], %r895;
	ld.shared.u32 	%r896, [%r12+8364];
	ld.shared.u32 	%r897, [%r21+11136];
	add.s32 	%r898, %r897, %r896;
	ld.shared.u32 	%r899, [%r14+8320];
	min.s32 	%r900, %r898, %r899;
	st.shared.u32 	[%r14+8320], %r900;
	bar.sync 	0;
	ld.shared.u32 	%r901, [%r12+176];
	ld.shared.u32 	%r902, [%r21+11264];
	add.s32 	%r903, %r902, %r901;
	ld.shared.u32 	%r904, [%r14];
	min.s32 	%r905, %r903, %r904;
	st.shared.u32 	[%r14], %r905;
	ld.shared.u32 	%r906, [%r12+176];
	ld.shared.u32 	%r907, [%r21+11392];
	add.s32 	%r908, %r907, %r906;
	ld.shared.u32 	%r909, [%r14+128];
	min.s32 	%r910, %r908, %r909;
	st.shared.u32 	[%r14+128], %r910;
	ld.shared.u32 	%r911, [%r12+8368];
	ld.shared.u32 	%r912, [%r21+11264];
	add.s32 	%r913, %r912, %r911;
	ld.shared.u32 	%r914, [%r14+8192];
	min.s32 	%r915, %r913, %r914;
	st.shared.u32 	[%r14+8192], %r915;
	ld.shared.u32 	%r916, [%r12+8368];
	ld.shared.u32 	%r917, [%r21+11392];
	add.s32 	%r918, %r917, %r916;
	ld.shared.u32 	%r919, [%r14+8320];
	min.s32 	%r920, %r918, %r919;
	st.shared.u32 	[%r14+8320], %r920;
	bar.sync 	0;
	ld.shared.u32 	%r921, [%r12+180];
	ld.shared.u32 	%r922, [%r21+11520];
	add.s32 	%r923, %r922, %r921;
	ld.shared.u32 	%r924, [%r14];
	min.s32 	%r925, %r923, %r924;
	st.shared.u32 	[%r14], %r925;
	ld.shared.u32 	%r926, [%r12+180];
	ld.shared.u32 	%r927, [%r21+11648];
	add.s32 	%r928, %r927, %r926;
	ld.shared.u32 	%r929, [%r14+128];
	min.s32 	%r930, %r928, %r929;
	st.shared.u32 	[%r14+128], %r930;
	ld.shared.u32 	%r931, [%r12+8372];
	ld.shared.u32 	%r932, [%r21+11520];
	add.s32 	%r933, %r932, %r931;
	ld.shared.u32 	%r934, [%r14+8192];
	min.s32 	%r935, %r933, %r934;
	st.shared.u32 	[%r14+8192], %r935;
	ld.shared.u32 	%r936, [%r12+8372];
	ld.shared.u32 	%r937, [%r21+11648];
	add.s32 	%r938, %r937, %r936;
	ld.shared.u32 	%r939, [%r14+8320];
	min.s32 	%r940, %r938, %r939;
	st.shared.u32 	[%r14+8320], %r940;
	bar.sync 	0;
	ld.shared.u32 	%r941, [%r12+184];
	ld.shared.u32 	%r942, [%r21+11776];
	add.s32 	%r943, %r942, %r941;
	ld.shared.u32 	%r944, [%r14];
	min.s32 	%r945, %r943, %r944;
	st.shared.u32 	[%r14], %r945;
	ld.shared.u32 	%r946, [%r12+184];
	ld.shared.u32 	%r947, [%r21+11904];
	add.s32 	%r948, %r947, %r946;
	ld.shared.u32 	%r949, [%r14+128];
	min.s32 	%r950, %r948, %r949;
	st.shared.u32 	[%r14+128], %r950;
	ld.shared.u32 	%r951, [%r12+8376];
	ld.shared.u32 	%r952, [%r21+11776];
	add.s32 	%r953, %r952, %r951;
	ld.shared.u32 	%r954, [%r14+8192];
	min.s32 	%r955, %r953, %r954;
	st.shared.u32 	[%r14+8192], %r955;
	ld.shared.u32 	%r956, [%r12+8376];
	ld.shared.u32 	%r957, [%r21+11904];
	add.s32 	%r958, %r957, %r956;
	ld.shared.u32 	%r959, [%r14+8320];
	min.s32 	%r960, %r958, %r959;
	st.shared.u32 	[%r14+8320], %r960;
	bar.sync 	0;
	ld.shared.u32 	%r961, [%r12+188];
	ld.shared.u32 	%r962, [%r21+12032];
	add.s32 	%r963, %r962, %r961;
	ld.shared.u32 	%r964, [%r14];
	min.s32 	%r965, %r963, %r964;
	st.shared.u32 	[%r14], %r965;
	ld.shared.u32 	%r966, [%r12+188];
	ld.shared.u32 	%r967, [%r21+12160];
	add.s32 	%r968, %r967, %r966;
	ld.shared.u32 	%r969, [%r14+128];
	min.s32 	%r970, %r968, %r969;
	st.shared.u32 	[%r14+128], %r970;
	ld.shared.u32 	%r971, [%r12+8380];
	ld.shared.u32 	%r972, [%r21+12032];
	add.s32 	%r973, %r972, %r971;
	ld.shared.u32 	%r974, [%r14+8192];
	min.s32 	%r975, %r973, %r974;
	st.shared.u32 	[%r14+8192], %r975;
	ld.shared.u32 	%r976, [%r12+8380];
	ld.shared.u32 	%r977, [%r21+12160];
	add.s32 	%r978, %r977, %r976;
	ld.shared.u32 	%r979, [%r14+8320];
	min.s32 	%r980, %r978, %r979;
	st.shared.u32 	[%r14+8320], %r980;
	bar.sync 	0;
	ld.shared.u32 	%r981, [%r12+192];
	ld.shared.u32 	%r982, [%r21+12288];
	add.s32 	%r983, %r982, %r981;
	ld.shared.u32 	%r984, [%r14];
	min.s32 	%r985, %r983, %r984;
	st.shared.u32 	[%r14], %r985;
	ld.shared.u32 	%r986, [%r12+192];
	ld.shared.u32 	%r987, [%r21+12416];
	add.s32 	%r988, %r987, %r986;
	ld.shared.u32 	%r989, [%r14+128];
	min.s32 	%r990, %r988, %r989;
	st.shared.u32 	[%r14+128], %r990;
	ld.shared.u32 	%r991, [%r12+8384];
	ld.shared.u32 	%r992, [%r21+12288];
	add.s32 	%r993, %r992, %r991;
	ld.shared.u32 	%r994, [%r14+8192];
	min.s32 	%r995, %r993, %r994;
	st.shared.u32 	[%r14+8192], %r995;
	ld.shared.u32 	%r996, [%r12+8384];
	ld.shared.u32 	%r997, [%r21+12416];
	add.s32 	%r998, %r997, %r996;
	ld.shared.u32 	%r999, [%r14+8320];
	min.s32 	%r1000, %r998, %r999;
	st.shared.u32 	[%r14+8320], %r1000;
	bar.sync 	0;
	ld.shared.u32 	%r1001, [%r12+196];
	ld.shared.u32 	%r1002, [%r21+12544];
	add.s32 	%r1003, %r1002, %r1001;
	ld.shared.u32 	%r1004, [%r14];
	min.s32 	%r1005, %r1003, %r1004;
	st.shared.u32 	[%r14], %r1005;
	ld.shared.u32 	%r1006, [%r12+196];
	ld.shared.u32 	%r1007, [%r21+12672];
	add.s32 	%r1008, %r1007, %r1006;
	ld.shared.u32 	%r1009, [%r14+128];
	min.s32 	%r1010, %r1008, %r1009;
	st.shared.u32 	[%r14+128], %r1010;
	ld.shared.u32 	%r1011, [%r12+8388];
	ld.shared.u32 	%r1012, [%r21+12544];
	add.s32 	%r1013, %r1012, %r1011;
	ld.shared.u32 	%r1014, [%r14+8192];
	min.s32 	%r1015, %r1013, %r1014;
	st.shared.u32 	[%r14+8192], %r1015;
	ld.shared.u32 	%r1016, [%r12+8388];
	ld.shared.u32 	%r1017, [%r21+12672];
	add.s32 	%r1018, %r1017, %r1016;
	ld.shared.u32 	%r1019, [%r14+8320];
	min.s32 	%r1020, %r1018, %r1019;
	st.shared.u32 	[%r14+8320], %r1020;
	bar.sync 	0;
	ld.shared.u32 	%r1021, [%r12+200];
	ld.shared.u32 	%r1022, [%r21+12800];
	add.s32 	%r1023, %r1022, %r1021;
	ld.shared.u32 	%r1024, [%r14];
	min.s32 	%r1025, %r1023, %r1024;
	st.shared.u32 	[%r14], %r1025;
	ld.shared.u32 	%r1026, [%r12+200];
	ld.shared.u32 	%r1027, [%r21+12928];
	add.s32 	%r1028, %r1027, %r1026;
	ld.shared.u32 	%r1029, [%r14+128];
	min.s32 	%r1030, %r1028, %r1029;
	st.shared.u32 	[%r14+128], %r1030;
	ld.shared.u32 	%r1031, [%r12+8392];
	ld.shared.u32 	%r1032, [%r21+12800];
	add.s32 	%r1033, %r1032, %r1031;
	ld.shared.u32 	%r1034, [%r14+8192];
	min.s32 	%r1035, %r1033, %r1034;
	st.shared.u32 	[%r14+8192], %r1035;
	ld.shared.u32 	%r1036, [%r12+8392];
	ld.shared.u32 	%r1037, [%r21+12928];
	add.s32 	%r1038, %r1037, %r1036;
	ld.shared.u32 	%r1039, [%r14+8320];
	min.s32 	%r1040, %r1038, %r1039;
	st.shared.u32 	[%r14+8320], %r1040;
	bar.sync 	0;
	ld.shared.u32 	%r1041, [%r12+204];
	ld.shared.u32 	%r1042, [%r21+13056];
	add.s32 	%r1043, %r1042, %r1041;
	ld.shared.u32 	%r1044, [%r14];
	min.s32 	%r1045, %r1043, %r1044;
	st.shared.u32 	[%r14], %r1045;
	ld.shared.u32 	%r1046, [%r12+204];
	ld.shared.u32 	%r1047, [%r21+13184];
	add.s32 	%r1048, %r1047, %r1046;
	ld.shared.u32 	%r1049, [%r14+128];
	min.s32 	%r1050, %r1048, %r1049;
	st.shared.u32 	[%r14+128], %r1050;
	ld.shared.u32 	%r1051, [%r12+8396];
	ld.shared.u32 	%r1052, [%r21+13056];
	add.s32 	%r1053, %r1052, %r1051;
	ld.shared.u32 	%r1054, [%r14+8192];
	min.s32 	%r1055, %r1053, %r1054;
	st.shared.u32 	[%r14+8192], %r1055;
	ld.shared.u32 	%r1056, [%r12+8396];
	ld.shared.u32 	%r1057, [%r21+13184];
	add.s32 	%r1058, %r1057, %r1056;
	ld.shared.u32 	%r1059, [%r14+8320];
	min.s32 	%r1060, %r1058, %r1059;
	st.shared.u32 	[%r14+8320], %r1060;
	bar.sync 	0;
	ld.shared.u32 	%r1061, [%r12+208];
	ld.shared.u32 	%r1062, [%r21+13312];
	add.s32 	%r1063, %r1062, %r1061;
	ld.shared.u32 	%r1064, [%r14];
	min.s32 	%r1065, %r1063, %r1064;
	st.shared.u32 	[%r14], %r1065;
	ld.shared.u32 	%r1066, [%r12+208];
	ld.shared.u32 	%r1067, [%r21+13440];
	add.s32 	%r1068, %r1067, %r1066;
	ld.shared.u32 	%r1069, [%r14+128];
	min.s32 	%r1070, %r1068, %r1069;
	st.shared.u32 	[%r14+128], %r1070;
	ld.shared.u32 	%r1071, [%r12+8400];
	ld.shared.u32 	%r1072, [%r21+13312];
	add.s32 	%r1073, %r1072, %r1071;
	ld.shared.u32 	%r1074, [%r14+8192];
	min.s32 	%r1075, %r1073, %r1074;
	st.shared.u32 	[%r14+8192], %r1075;
	ld.shared.u32 	%r1076, [%r12+8400];
	ld.shared.u32 	%r1077, [%r21+13440];
	add.s32 	%r1078, %r1077, %r1076;
	ld.shared.u32 	%r1079, [%r14+8320];
	min.s32 	%r1080, %r1078, %r1079;
	st.shared.u32 	[%r14+8320], %r1080;
	bar.sync 	0;
	ld.shared.u32 	%r1081, [%r12+212];
	ld.shared.u32 	%r1082, [%r21+13568];
	add.s32 	%r1083, %r1082, %r1081;
	ld.shared.u32 	%r1084, [%r14];
	min.s32 	%r1085, %r1083, %r1084;
	st.shared.u32 	[%r14], %r1085;
	ld.shared.u32 	%r1086, [%r12+212];
	ld.shared.u32 	%r1087, [%r21+13696];
	add.s32 	%r1088, %r1087, %r1086;
	ld.shared.u32 	%r1089, [%r14+128];
	min.s32 	%r1090, %r1088, %r1089;
	st.shared.u32 	[%r14+128], %r1090;
	ld.shared.u32 	%r1091, [%r12+8404];
	ld.shared.u32 	%r1092, [%r21+13568];
	add.s32 	%r1093, %r1092, %r1091;
	ld.shared.u32 	%r1094, [%r14+8192];
	min.s32 	%r1095, %r1093, %r1094;
	st.shared.u32 	[%r14+8192], %r1095;
	ld.shared.u32 	%r1096, [%r12+8404];
	ld.shared.u32 	%r1097, [%r21+13696];
	add.s32 	%r1098, %r1097, %r1096;
	ld.shared.u32 	%r1099, [%r14+8320];
	min.s32 	%r1100, %r1098, %r1099;
	st.shared.u32 	[%r14+8320], %r1100;
	bar.sync 	0;
	ld.shared.u32 	%r1101, [%r12+216];
	ld.shared.u32 	%r1102, [%r21+13824];
	add.s32 	%r1103, %r1102, %r1101;
	ld.shared.u32 	%r1104, [%r14];
	min.s32 	%r1105, %r1103, %r1104;
	st.shared.u32 	[%r14], %r1105;
	ld.shared.u32 	%r1106, [%r12+216];
	ld.shared.u32 	%r1107, [%r21+13952];
	add.s32 	%r1108, %r1107, %r1106;
	ld.shared.u32 	%r1109, [%r14+128];
	min.s32 	%r1110, %r1108, %r1109;
	st.shared.u32 	[%r14+128], %r1110;
	ld.shared.u32 	%r1111, [%r12+8408];
	ld.shared.u32 	%r1112, [%r21+13824];
	add.s32 	%r1113, %r1112, %r1111;
	ld.shared.u32 	%r1114, [%r14+8192];
	min.s32 	%r1115, %r1113, %r1114;
	st.shared.u32 	[%r14+8192], %r1115;
	ld.shared.u32 	%r1116, [%r12+8408];
	ld.shared.u32 	%r1117, [%r21+13952];
	add.s32 	%r1118, %r1117, %r1116;
	ld.shared.u32 	%r1119, [%r14+8320];
	min.s32 	%r1120, %r1118, %r1119;
	st.shared.u32 	[%r14+8320], %r1120;
	bar.sync 	0;
	ld.shared.u32 	%r1121, [%r12+220];
	ld.shared.u32 	%r1122, [%r21+14080];
	add.s32 	%r1123, %r1122, %r1121;
	ld.shared.u32 	%r1124, [%r14];
	min.s32 	%r1125, %r1123, %r1124;
	st.shared.u32 	[%r14], %r1125;
	ld.shared.u32 	%r1126, [%r12+220];
	ld.shared.u32 	%r1127, [%r21+14208];
	add.s32 	%r1128, %r1127, %r1126;
	ld.shared.u32 	%r1129, [%r14+128];
	min.s32 	%r1130, %r1128, %r1129;
	st.shared.u32 	[%r14+128], %r1130;
	ld.shared.u32 	%r1131, [%r12+8412];
	ld.shared.u32 	%r1132, [%r21+14080];
	add.s32 	%r1133, %r1132, %r1131;
	ld.shared.u32 	%r1134, [%r14+8192];
	min.s32 	%r1135, %r1133, %r1134;
	st.shared.u32 	[%r14+8192], %r1135;
	ld.shared.u32 	%r1136, [%r12+8412];
	ld.shared.u32 	%r1137, [%r21+14208];
	add.s32 	%r1138, %r1137, %r1136;
	ld.shared.u32 	%r1139, [%r14+8320];
	min.s32 	%r1140, %r1138, %r1139;
	st.shared.u32 	[%r14+8320], %r1140;
	bar.sync 	0;
	ld.shared.u32 	%r1141, [%r12+224];
	ld.shared.u32 	%r1142, [%r21+14336];
	add.s32 	%r1143, %r1142, %r1141;
	ld.shared.u32 	%r1144, [%r14];
	min.s32 	%r1145, %r1143, %r1144;
	st.shared.u32 	[%r14], %r1145;
	ld.shared.u32 	%r1146, [%r12+224];
	ld.shared.u32 	%r1147, [%r21+14464];
	add.s32 	%r1148, %r1147, %r1146;
	ld.shared.u32 	%r1149, [%r14+128];
	min.s32 	%r1150, %r1148, %r1149;
	st.shared.u32 	[%r14+128], %r1150;
	ld.shared.u32 	%r1151, [%r12+8416];
	ld.shared.u32 	%r1152, [%r21+14336];
	add.s32 	%r1153, %r1152, %r1151;
	ld.shared.u32 	%r1154, [%r14+8192];
	min.s32 	%r1155, %r1153, %r1154;
	st.shared.u32 	[%r14+8192], %r1155;
	ld.shared.u32 	%r1156, [%r12+8416];
	ld.shared.u32 	%r1157, [%r21+14464];
	add.s32 	%r1158, %r1157, %r1156;
	ld.shared.u32 	%r1159, [%r14+8320];
	min.s32 	%r1160, %r1158, %r1159;
	st.shared.u32 	[%r14+8320], %r1160;
	bar.sync 	0;
	ld.shared.u32 	%r1161, [%r12+228];
	ld.shared.u32 	%r1162, [%r21+14592];
	add.s32 	%r1163, %r1162, %r1161;
	ld.shared.u32 	%r1164, [%r14];
	min.s32 	%r1165, %r1163, %r1164;
	st.shared.u32 	[%r14], %r1165;
	ld.shared.u32 	%r1166, [%r12+228];
	ld.shared.u32 	%r1167, [%r21+14720];
	add.s32 	%r1168, %r1167, %r1166;
	ld.shared.u32 	%r1169, [%r14+128];
	min.s32 	%r1170, %r1168, %r1169;
	st.shared.u32 	[%r14+128], %r1170;
	ld.shared.u32 	%r1171, [%r12+8420];
	ld.shared.u32 	%r1172, [%r21+14592];
	add.s32 	%r1173, %r1172, %r1171;
	ld.shared.u32 	%r1174, [%r14+8192];
	min.s32 	%r1175, %r1173, %r1174;
	st.shared.u32 	[%r14+8192], %r1175;
	ld.shared.u32 	%r1176, [%r12+8420];
	ld.shared.u32 	%r1177, [%r21+14720];
	add.s32 	%r1178, %r1177, %r1176;
	ld.shared.u32 	%r1179, [%r14+8320];
	min.s32 	%r1180, %r1178, %r1179;
	st.shared.u32 	[%r14+8320], %r1180;
	bar.sync 	0;
	ld.shared.u32 	%r1181, [%r12+232];
	ld.shared.u32 	%r1182, [%r21+14848];
	add.s32 	%r1183, %r1182, %r1181;
	ld.shared.u32 	%r1184, [%r14];
	min.s32 	%r1185, %r1183, %r1184;
	st.shared.u32 	[%r14], %r1185;
	ld.shared.u32 	%r1186, [%r12+232];
	ld.shared.u32 	%r1187, [%r21+14976];
	add.s32 	%r1188, %r1187, %r1186;
	ld.shared.u32 	%r1189, [%r14+128];
	min.s32 	%r1190, %r1188, %r1189;
	st.shared.u32 	[%r14+128], %r1190;
	ld.shared.u32 	%r1191, [%r12+8424];
	ld.shared.u32 	%r1192, [%r21+14848];
	add.s32 	%r1193, %r1192, %r1191;
	ld.shared.u32 	%r1194, [%r14+8192];
	min.s32 	%r1195, %r1193, %r1194;
	st.shared.u32 	[%r14+8192], %r1195;
	ld.shared.u32 	%r1196, [%r12+8424];
	ld.shared.u32 	%r1197, [%r21+14976];
	add.s32 	%r1198, %r1197, %r1196;
	ld.shared.u32 	%r1199, [%r14+8320];
	min.s32 	%r1200, %r1198, %r1199;
	st.shared.u32 	[%r14+8320], %r1200;
	bar.sync 	0;
	ld.shared.u32 	%r1201, [%r12+236];
	ld.shared.u32 	%r1202, [%r21+15104];
	add.s32 	%r1203, %r1202, %r1201;
	ld.shared.u32 	%r1204, [%r14];
	min.s32 	%r1205, %r1203, %r1204;
	st.shared.u32 	[%r14], %r1205;
	ld.shared.u32 	%r1206, [%r12+236];
	ld.shared.u32 	%r1207, [%r21+15232];
	add.s32 	%r1208, %r1207, %r1206;
	ld.shared.u32 	%r1209, [%r14+128];
	min.s32 	%r1210, %r1208, %r1209;
	st.shared.u32 	[%r14+128], %r1210;
	ld.shared.u32 	%r1211, [%r12+8428];
	ld.shared.u32 	%r1212, [%r21+15104];
	add.s32 	%r1213, %r1212, %r1211;
	ld.shared.u32 	%r1214, [%r14+8192];
	min.s32 	%r1215, %r1213, %r1214;
	st.shared.u32 	[%r14+8192], %r1215;
	ld.shared.u32 	%r1216, [%r12+8428];
	ld.shared.u32 	%r1217, [%r21+15232];
	add.s32 	%r1218, %r1217, %r1216;
	ld.shared.u32 	%r1219, [%r14+8320];
	min.s32 	%r1220, %r1218, %r1219;
	st.shared.u32 	[%r14+8320], %r1220;
	bar.sync 	0;
	ld.shared.u32 	%r1221, [%r12+240];
	ld.shared.u32 	%r1222, [%r21+15360];
	add.s32 	%r1223, %r1222, %r1221;
	ld.shared.u32 	%r1224, [%r14];
	min.s32 	%r1225, %r1223, %r1224;
	st.shared.u32 	[%r14], %r1225;
	ld.shared.u32 	%r1226, [%r12+240];
	ld.shared.u32 	%r1227, [%r21+15488];
	add.s32 	%r1228, %r1227, %r1226;
	ld.shared.u32 	%r1229, [%r14+128];
	min.s32 	%r1230, %r1228, %r1229;
	st.shared.u32 	[%r14+128], %r1230;
	ld.shared.u32 	%r1231, [%r12+8432];
	ld.shared.u32 	%r1232, [%r21+15360];
	add.s32 	%r1233, %r1232, %r1231;
	ld.shared.u32 	%r1234, [%r14+8192];
	min.s32 	%r1235, %r1233, %r1234;
	st.shared.u32 	[%r14+8192], %r1235;
	ld.shared.u32 	%r1236, [%r12+8432];
	ld.shared.u32 	%r1237, [%r21+15488];
	add.s32 	%r1238, %r1237, %r1236;
	ld.shared.u32 	%r1239, [%r14+8320];
	min.s32 	%r1240, %r1238, %r1239;
	st.shared.u32 	[%r14+8320], %r1240;
	bar.sync 	0;
	ld.shared.u32 	%r1241, [%r12+244];
	ld.shared.u32 	%r1242, [%r21+15616];
	add.s32 	%r1243, %r1242, %r1241;
	ld.shared.u32 	%r1244, [%r14];
	min.s32 	%r1245, %r1243, %r1244;
	st.shared.u32 	[%r14], %r1245;
	ld.shared.u32 	%r1246, [%r12+244];
	ld.shared.u32 	%r1247, [%r21+15744];
	add.s32 	%r1248, %r1247, %r1246;
	ld.shared.u32 	%r1249, [%r14+128];
	min.s32 	%r1250, %r1248, %r1249;
	st.shared.u32 	[%r14+128], %r1250;
	ld.shared.u32 	%r1251, [%r12+8436];
	ld.shared.u32 	%r1252, [%r21+15616];
	add.s32 	%r1253, %r1252, %r1251;
	ld.shared.u32 	%r1254, [%r14+8192];
	min.s32 	%r1255, %r1253, %r1254;
	st.shared.u32 	[%r14+8192], %r1255;
	ld.shared.u32 	%r1256, [%r12+8436];
	ld.shared.u32 	%r1257, [%r21+15744];
	add.s32 	%r1258, %r1257, %r1256;
	ld.shared.u32 	%r1259, [%r14+8320];
	min.s32 	%r1260, %r1258, %r1259;
	st.shared.u32 	[%r14+8320], %r1260;
	bar.sync 	0;
	ld.shared.u32 	%r1261, [%r12+248];
	ld.shared.u32 	%r1262, [%r21+15872];
	add.s32 	%r1263, %r1262, %r1261;
	ld.shared.u32 	%r1264, [%r14];
	min.s32 	%r1265, %r1263, %r1264;
	st.shared.u32 	[%r14], %r1265;
	ld.shared.u32 	%r1266, [%r12+248];
	ld.shared.u32 	%r1267, [%r21+16000];
	add.s32 	%r1268, %r1267, %r1266;
	ld.shared.u32 	%r1269, [%r14+128];
	min.s32 	%r1270, %r1268, %r1269;
	st.shared.u32 	[%r14+128], %r1270;
	ld.shared.u32 	%r1271, [%r12+8440];
	ld.shared.u32 	%r1272, [%r21+15872];
	add.s32 	%r1273, %r1272, %r1271;
	ld.shared.u32 	%r1274, [%r14+8192];
	min.s32 	%r1275, %r1273, %r1274;
	st.shared.u32 	[%r14+8192], %r1275;
	ld.shared.u32 	%r1276, [%r12+8440];
	ld.shared.u32 	%r1277, [%r21+16000];
	add.s32 	%r1278, %r1277, %r1276;
	ld.shared.u32 	%r1279, [%r14+8320];
	min.s32 	%r1280, %r1278, %r1279;
	st.shared.u32 	[%r14+8320], %r1280;
	bar.sync 	0;
	ld.shared.u32 	%r1281, [%r12+252];
	ld.shared.u32 	%r1282, [%r21+16128];
	add.s32 	%r1283, %r1282, %r1281;
	ld.shared.u32 	%r1284, [%r14];
	min.s32 	%r1285, %r1283, %r1284;
	st.shared.u32 	[%r14], %r1285;
	ld.shared.u32 	%r1286, [%r12+252];
	ld.shared.u32 	%r1287, [%r21+16256];
	add.s32 	%r1288, %r1287, %r1286;
	ld.shared.u32 	%r1289, [%r14+128];
	min.s32 	%r1290, %r1288, %r1289;
	st.shared.u32 	[%r14+128], %r1290;
	ld.shared.u32 	%r1291, [%r12+8444];
	ld.shared.u32 	%r1292, [%r21+16128];
	add.s32 	%r1293, %r1292, %r1291;
	ld.shared.u32 	%r1294, [%r14+8192];
	min.s32 	%r1295, %r1293, %r1294;
	st.shared.u32 	[%r14+8192], %r1295;
	ld.shared.u32 	%r1296, [%r12+8444];
	ld.shared.u32 	%r1297, [%r21+16256];
	add.s32 	%r1298, %r1297, %r1296;
	ld.shared.u32 	%r1299, [%r14+8320];
	min.s32 	%r1300, %r1298, %r1299;
	st.shared.u32 	[%r14+8320], %r1300;
	st.global.u32 	[%rd4], %r1285;
	st.global.u32 	[%rd4+128], %r1290;
	st.global.u32 	[%rd6], %r1295;
	st.global.u32 	[%rd6+128], %r1300;
	ret;

}
	// .globl	_Z6phase2Piii
.visible .entry _Z6phase2Piii(
	.param .u64 .ptr .align 1 _Z6phase2Piii_param_0,
	.param .u32 _Z6phase2Piii_param_1,
	.param .u32 _Z6phase2Piii_param_2
)
{
	.reg .pred 	%p<5>;
	.reg .b32 	%r<1880>;
	.reg .b64 	%rd<15>;
	// demoted variable
	.shared .align 4 .b8 _ZZ6phase2PiiiE10sb_for_pvt[16384];
	// demoted variable
	.shared .align 4 .b8 _ZZ6phase2PiiiE10sb_for_pro[16384];
	ld.param.u64 	%rd6, [_Z6phase2Piii_param_0];
	ld.param.u32 	%r39, [_Z6phase2Piii_param_1];
	ld.param.u32 	%r40, [_Z6phase2Piii_param_2];
	cvta.to.global.u64 	%rd1, %rd6;
	mov.u32 	%r1, %tid.y;
	mov.u32 	%r2, %tid.x;
	shl.b32 	%r41, %r39, 6;
	add.s32 	%r1872, %r41, %r1;
	add.s32 	%r1873, %r41, %r2;
	mad.lo.s32 	%r42, %r1872, %r40, %r1873;
	mul.wide.s32 	%rd7, %r42, 4;
	add.s64 	%rd8, %rd1, %rd7;
	ld.global.u32 	%r43, [%rd8];
	shl.b32 	%r44, %r1, 8;
	mov.u32 	%r45, _ZZ6phase2PiiiE10sb_for_pvt;
	add.s32 	%r5, %r45, %r44;
	shl.b32 	%r46, %r2, 2;
	add.s32 	%r47, %r5, %r46;
	st.shared.u32 	[%r47], %r43;
	ld.global.u32 	%r48, [%rd8+128];
	add.s32 	%r6, %r2, 32;
	st.shared.u32 	[%r47+128], %r48;
	shl.b32 	%r49, %r40, 5;
	add.s32 	%r50, %r42, %r49;
	mul.wide.s32 	%rd9, %r50, 4;
	add.s64 	%rd10, %rd1, %rd9;
	ld.global.u32 	%r51, [%rd10];
	add.s32 	%r7, %r1, 32;
	st.shared.u32 	[%r47+8192], %r51;
	ld.global.u32 	%r52, [%rd10+128];
	st.shared.u32 	[%r47+8320], %r52;
	mov.u32 	%r8, %ctaid.x;
	setp.ne.s32 	%p1, %r8, 0;
	@%p1 bra 	$L__BB1_4;
	add.s32 	%r1875, %r1873, 32;
	mov.u32 	%r10, %ctaid.y;
	setp.lt.u32 	%p3, %r10, %r39;
	add.s32 	%r11, %r10, 1;
	selp.b32 	%r57, %r10, %r11, %p3;
	shl.b32 	%r58, %r57, 6;
	add.s32 	%r1872, %r58, %r1;
	@%p3 bra 	$L__BB1_3;
	shl.b32 	%r59, %r11, 6;
	add.s32 	%r1874, %r7, %r59;
	bra.uni 	$L__BB1_7;
$L__BB1_3:
	shl.b32 	%r60, %r10, 6;
	add.s32 	%r1874, %r7, %r60;
	bra.uni 	$L__BB1_7;
$L__BB1_4:
	add.s32 	%r1874, %r1872, 32;
	mov.u32 	%r16, %ctaid.y;
	setp.lt.u32 	%p2, %r16, %r39;
	add.s32 	%r17, %r16, 1;
	selp.b32 	%r53, %r16, %r17, %p2;
	shl.b32 	%r54, %r53, 6;
	add.s32 	%r1873, %r54, %r2;
	@%p2 bra 	$L__BB1_6;
	shl.b32 	%r55, %r17, 6;
	add.s32 	%r1875, %r6, %r55;
	bra.uni 	$L__BB1_7;
$L__BB1_6:
	shl.b32 	%r56, %r16, 6;
	add.s32 	%r1875, %r6, %r56;
$L__BB1_7:
	setp.ne.s32 	%p4, %r8, 0;
	mul.lo.s32 	%r61, %r1872, %r40;
	add.s32 	%r62, %r61, %r1873;
	mul.wide.s32 	%rd11, %r62, 4;
	add.s64 	%rd2, %rd1, %rd11;
	ld.global.u32 	%r63, [%rd2];
	mov.u32 	%r65, _ZZ6phase2PiiiE10sb_for_pro;
	add.s32 	%r25, %r65, %r44;
	add.s32 	%r26, %r25, %r46;
	st.shared.u32 	[%r26], %r63;
	add.s32 	%r67, %r1875, %r61;
	mul.wide.s32 	%rd12, %r67, 4;
	add.s64 	%rd3, %rd1, %rd12;
	ld.global.u32 	%r68, [%rd3];
	st.shared.u32 	[%r26+128], %r68;
	mul.lo.s32 	%r69, %r1874, %r40;
	add.s32 	%r70, %r69, %r1873;
	mul.wide.s32 	%rd13, %r70, 4;
	add.s64 	%rd4, %rd1, %rd13;
	ld.global.u32 	%r71, [%rd4];
	st.shared.u32 	[%r26+8192], %r71;
	add.s32 	%r72, %r69, %r1875;
	mul.wide.s32 	%rd14, %r72, 4;
	add.s64 	%rd5, %rd1, %rd14;
	ld.global.u32 	%r73, [%rd5];
	st.shared.u32 	[%r26+8320], %r73;
	@%p4 bra 	$L__BB1_9;
	bar.sync 	0;
	ld.shared.u32 	%r973, [%r26];
	ld.shared.u32 	%r974, [%r26+128];
	ld.shared.u32 	%r975, [%r26+8192];
	ld.shared.u32 	%r976, [%r26+8320];
	ld.shared.u32 	%r977, [%r25];
	add.s32 	%r980, %r45, %r46;
	ld.shared.u32 	%r981, [%r980];
	add.s32 	%r982, %r981, %r977;
	min.s32 	%r983, %r982, %r973;
	st.shared.u32 	[%r26], %r983;
	ld.shared.u32 	%r984, [%r25];
	ld.shared.u32 	%r985, [%r980+128];
	add.s32 	%r986, %r985, %r984;
	min.s32 	%r987, %r986, %r974;
	ld.shared.u32 	%r988, [%r25+8192];
	add.s32 	%r989, %r981, %r988;
	min.s32 	%r990, %r989, %r975;
	st.shared.u32 	[%r26+8192], %r990;
	ld.shared.u32 	%r991, [%r25+8192];
	add.s32 	%r992, %r985, %r991;
	min.s32 	%r993, %r992, %r976;
	ld.shared.u32 	%r994, [%r25+4];
	ld.shared.u32 	%r995, [%r980+256];
	add.s32 	%r996, %r995, %r994;
	min.s32 	%r997, %r996, %r983;
	st.shared.u32 	[%r26], %r997;
	ld.shared.u32 	%r998, [%r25+4];
	ld.shared.u32 	%r999, [%r980+384];
	add.s32 	%r1000, %r999, %r998;
	min.s32 	%r1001, %r1000, %r987;
	ld.shared.u32 	%r1002, [%r25+8196];
	add.s32 	%r1003, %r995, %r1002;
	min.s32 	%r1004, %r1003, %r990;
	st.shared.u32 	[%r26+8192], %r1004;
	ld.shared.u32 	%r1005, [%r25+8196];
	add.s32 	%r1006, %r999, %r1005;
	min.s32 	%r1007, %r1006, %r993;
	ld.shared.u32 	%r1008, [%r25+8];
	ld.shared.u32 	%r1009, [%r980+512];
	add.s32 	%r1010, %r1009, %r1008;
	min.s32 	%r1011, %r1010, %r997;
	st.shared.u32 	[%r26], %r1011;
	ld.shared.u32 	%r1012, [%r25+8];
	ld.shared.u32 	%r1013, [%r980+640];
	add.s32 	%r1014, %r1013, %r1012;
	min.s32 	%r1015, %r1014, %r1001;
	ld.shared.u32 	%r1016, [%r25+8200];
	add.s32 	%r1017, %r1009, %r1016;
	min.s32 	%r1018, %r1017, %r1004;
	st.shared.u32 	[%r26+8192], %r1018;
	ld.shared.u32 	%r1019, [%r25+8200];
	add.s32 	%r1020, %r1013, %r1019;
	min.s32 	%r1021, %r1020, %r1007;
	ld.shared.u32 	%r1022, [%r25+12];
	ld.shared.u32 	%r1023, [%r980+768];
	add.s32 	%r1024, %r1023, %r1022;
	min.s32 	%r1025, %r1024, %r1011;
	st.shared.u32 	[%r26], %r1025;
	ld.shared.u32 	%r1026, [%r25+12];
	ld.shared.u32 	%r1027, [%r980+896];
	add.s32 	%r1028, %r1027, %r1026;
	min.s32 	%r1029, %r1028, %r1015;
	ld.shared.u32 	%r1030, [%r25+8204];
	add.s32 	%r1031, %r1023, %r1030;
	min.s32 	%r1032, %r1031, %r1018;
	st.shared.u32 	[%r26+8192], %r1032;
	ld.shared.u32 	%r1033, [%r25+8204];
	add.s32 	%r1034, %r1027, %r1033;
	min.s32 	%r1035, %r1034, %r1021;
	ld.shared.u32 	%r1036, [%r25+16];
	ld.shared.u32 	%r1037, [%r980+1024];
	add.s32 	%r1038, %r1037, %r1036;
	min.s32 	%r1039, %r1038, %r1025;
	st.shared.u32 	[%r26], %r1039;
	ld.shared.u32 	%r1040, [%r25+16];
	ld.shared.u32 	%r1041, [%r980+1152];
	add.s32 	%r1042, %r1041, %r1040;
	min.s32 	%r1043, %r1042, %r1029;
	ld.shared.u32 	%r1044, [%r25+8208];
	add.s32 	%r1045, %r1037, %r1044;
	min.s32 	%r1046, %r1045, %r1032;
	st.shared.u32 	[%r26+8192], %r1046;
	ld.shared.u32 	%r1047, [%r25+8208];
	add.s32 	%r1048, %r1041, %r1047;
	min.s32 	%r1049, %r1048, %r1035;
	ld.shared.u32 	%r1050, [%r25+20];
	ld.shared.u32 	%r1051, [%r980+1280];
	add.s32 	%r1052, %r1051, %r1050;
	min.s32 	%r1053, %r1052, %r1039;
	st.shared.u32 	[%r26], %r1053;
	ld.shared.u32 	%r1054, [%r25+20];
	ld.shared.u32 	%r1055, [%r980+1408];
	add.s32 	%r1056, %r1055, %r1054;
	min.s32 	%r1057, %r1056, %r1043;
	ld.shared.u32 	%r1058, [%r25+8212];
	add.s32 	%r1059, %r1051, %r1058;
	min.s32 	%r1060, %r1059, %r1046;
	st.shared.u32 	[%r26+8192], %r1060;
	ld.shared.u32 	%r1061, [%r25+8212];
	add.s32 	%r1062, %r1055, %r1061;
	min.s32 	%r1063, %r1062, %r1049;
	ld.shared.u32 	%r1064, [%r25+24];
	ld.shared.u32 	%r1065, [%r980+1536];
	add.s32 	%r1066, %r1065, %r1064;
	min.s32 	%r1067, %r1066, %r1053;
	st.shared.u32 	[%r26], %r1067;
	ld.shared.u32 	%r1068, [%r25+24];
	ld.shared.u32 	%r1069, [%r980+1664];
	add.s32 	%r1070, %r1069, %r1068;
	min.s32 	%r1071, %r1070, %r1057;
	ld.shared.u32 	%r1072, [%r25+8216];
	add.s32 	%r1073, %r1065, %r1072;
	min.s32 	%r1074, %r1073, %r1060;
	st.shared.u32 	[%r26+8192], %r1074;
	ld.shared.u32 	%r1075, [%r25+8216];
	add.s32 	%r1076, %r1069, %r1075;
	min.s32 	%r1077, %r1076, %r1063;
	ld.shared.u32 	%r1078, [%r25+28];
	ld.shared.u32 	%r1079, [%r980+1792];
	add.s32 	%r1080, %r1079, %r1078;
	min.s32 	%r1081, %r1080, %r1067;
	st.shared.u32 	[%r26], %r1081;
	ld.shared.u32 	%r1082, [%r25+28];
	ld.shared.u32 	%r1083, [%r980+1920];
	add.s32 	%r1084, %r1083, %r1082;
	min.s32 	%r1085, %r1084, %r1071;
	ld.shared.u32 	%r1086, [%r25+8220];
	add.s32 	%r1087, %r1079, %r1086;
	min.s32 	%r1088, %r1087, %r1074;
	st.shared.u32 	[%r26+8192], %r1088;
	ld.shared.u32 	%r1089, [%r25+8220];
	add.s32 	%r1090, %r1083, %r1089;
	min.s32 	%r1091, %r1090, %r1077;
	ld.shared.u32 	%r1092, [%r25+32];
	ld.shared.u32 	%r1093, [%r980+2048];
	add.s32 	%r1094, %r1093, %r1092;
	min.s32 	%r1095, %r1094, %r1081;
	st.shared.u32 	[%r26], %r1095;
	ld.shared.u32 	%r1096, [%r25+32];
	ld.shared.u32 	%r1097, [%r980+2176];
	add.s32 	%r1098, %r1097, %r1096;
	min.s32 	%r1099, %r1098, %r1085;
	ld.shared.u32 	%r1100, [%r25+8224];
	add.s32 	%r1101, %r1093, %r1100;
	min.s32 	%r1102, %r1101, %r1088;
	st.shared.u32 	[%r26+8192], %r1102;
	ld.shared.u32 	%r1103, [%r25+8224];
	add.s32 	%r1104, %r1097, %r1103;
	min.s32 	%r1105, %r1104, %r1091;
	ld.shared.u32 	%r1106, [%r25+36];
	ld.shared.u32 	%r1107, [%r980+2304];
	add.s32 	%r1108, %r1107, %r1106;
	min.s32 	%r1109, %r1108, %r1095;
	st.shared.u32 	[%r26], %r1109;
	ld.shared.u32 	%r1110, [%r25+36];
	ld.shared.u32 	%r1111, [%r980+2432];
	add.s32 	%r1112, %r1111, %r1110;
	min.s32 	%r1113, %r1112, %r1099;
	ld.shared.u32 	%r1114, [%r25+8228];
	add.s32 	%r1115, %r1107, %r1114;
	min.s32 	%r1116, %r1115, %r1102;
	st.shared.u32 	[%r26+8192], %r1116;
	ld.shared.u32 	%r1117, [%r25+8228];
	add.s32 	%r1118, %r1111, %r1117;
	min.s32 	%r1119, %r1118, %r1105;
	ld.shared.u32 	%r1120, [%r25+40];
	ld.shared.u32 	%r1121, [%r980+2560];
	add.s32 	%r1122, %r1121, %r1120;
	min.s32 	%r1123, %r1122, %r1109;
	st.shared.u32 	[%r26], %r1123;
	ld.shared.u32 	%r1124, [%r25+40];
	ld.shared.u32 	%r1125, [%r980+2688];
	add.s32 	%r1126, %r1125, %r1124;
	min.s32 	%r1127, %r1126, %r1113;
	ld.shared.u32 	%r1128, [%r25+8232];
	add.s32 	%r1129, %r1121, %r1128;
	min.s32 	%r1130, %r1129, %r1116;
	st.shared.u32 	[%r26+8192], %r1130;
	ld.shared.u32 	%r1131, [%r25+8232];
	add.s32 	%r1132, %r1125, %r1131;
	min.s32 	%r1133, %r1132, %r1119;
	ld.shared.u32 	%r1134, [%r25+44];
	ld.shared.u32 	%r1135, [%r980+2816];
	add.s32 	%r1136, %r1135, %r1134;
	min.s32 	%r1137, %r1136, %r1123;
	st.shared.u32 	[%r26], %r1137;
	ld.shared.u32 	%r1138, [%r25+44];
	ld.shared.u32 	%r1139, [%r980+2944];
	add.s32 	%r1140, %r1139, %r1138;
	min.s32 	%r1141, %r1140, %r1127;
	ld.shared.u32 	%r1142, [%r25+8236];
	add.s32 	%r1143, %r1135, %r1142;
	min.s32 	%r1144, %r1143, %r1130;
	st.shared.u32 	[%r26+8192], %r1144;
	ld.shared.u32 	%r1145, [%r25+8236];
	add.s32 	%r1146, %r1139, %r1145;
	min.s32 	%r1147, %r1146, %r1133;
	ld.shared.u32 	%r1148, [%r25+48];
	ld.shared.u32 	%r1149, [%r980+3072];
	add.s32 	%r1150, %r1149, %r1148;
	min.s32 	%r1151, %r1150, %r1137;
	st.shared.u32 	[%r26], %r1151;
	ld.shared.u32 	%r1152, [%r25+48];
	ld.shared.u32 	%r1153, [%r980+3200];
	add.s32 	%r1154, %r1153, %r1152;
	min.s32 	%r1155, %r1154, %r1141;
	ld.shared.u32 	%r1156, [%r25+8240];
	add.s32 	%r1157, %r1149, %r1156;
	min.s32 	%r1158, %r1157, %r1144;
	st.shared.u32 	[%r26+8192], %r1158;
	ld.shared.u32 	%r1159, [%r25+8240];
	add.s32 	%r1160, %r1153, %r1159;
	min.s32 	%r1161, %r1160, %r1147;
	ld.shared.u32 	%r1162, [%r25+52];
	ld.shared.u32 	%r1163, [%r980+3328];
	add.s32 	%r1164, %r1163, %r1162;
	min.s32 	%r1165, %r1164, %r1151;
	st.shared.u32 	[%r26], %r1165;
	ld.shared.u32 	%r1166, [%r25+52];
	ld.shared.u32 	%r1167, [%r980+3456];
	add.s32 	%r1168, %r1167, %r1166;
	min.s32 	%r1169, %r1168, %r1155;
	ld.shared.u32 	%r1170, [%r25+8244];
	add.s32 	%r1171, %r1163, %r1170;
	min.s32 	%r1172, %r1171, %r1158;
	st.shared.u32 	[%r26+8192], %r1172;
	ld.shared.u32 	%r1173, [%r25+8244];
	add.s32 	%r1174, %r1167, %r1173;
	min.s32 	%r1175, %r1174, %r1161;
	ld.shared.u32 	%r1176, [%r25+56];
	ld.shared.u32 	%r1177, [%r980+3584];
	add.s32 	%r1178, %r1177, %r1176;
	min.s32 	%r1179, %r1178, %r1165;
	st.shared.u32 	[%r26], %r1179;
	ld.shared.u32 	%r1180, [%r25+56];
	ld.shared.u32 	%r1181, [%r980+3712];
	add.s32 	%r1182, %r1181, %r1180;
	min.s32 	%r1183, %r1182, %r1169;
	ld.shared.u32 	%r1184, [%r25+8248];
	add.s32 	%r1185, %r1177, %r1184;
	min.s32 	%r1186, %r1185, %r1172;
	st.shared.u32 	[%r26+8192], %r1186;
	ld.shared.u32 	%r1187, [%r25+8248];
	add.s32 	%r1188, %r1181, %r1187;
	min.s32 	%r1189, %r1188, %r1175;
	ld.shared.u32 	%r1190, [%r25+60];
	ld.shared.u32 	%r1191, [%r980+3840];
	add.s32 	%r1192, %r1191, %r1190;
	min.s32 	%r1193, %r1192, %r1179;
	st.shared.u32 	[%r26], %r1193;
	ld.shared.u32 	%r1194, [%r25+60];
	ld.shared.u32 	%r1195, [%r980+3968];
	add.s32 	%r1196, %r1195, %r1194;
	min.s32 	%r1197, %r1196, %r1183;
	ld.shared.u32 	%r1198, [%r25+8252];
	add.s32 	%r1199, %r1191, %r1198;
	min.s32 	%r1200, %r1199, %r1186;
	st.shared.u32 	[%r26+8192], %r1200;
	ld.shared.u32 	%r1201, [%r25+8252];
	add.s32 	%r1202, %r1195, %r1201;
	min.s32 	%r1203, %r1202, %r1189;
	ld.shared.u32 	%r1204, [%r25+64];
	ld.shared.u32 	%r1205, [%r980+4096];
	add.s32 	%r1206, %r1205, %r1204;
	min.s32 	%r1207, %r1206, %r1193;
	st.shared.u32 	[%r26], %r1207;
	ld.shared.u32 	%r1208, [%r25+64];
	ld.shared.u32 	%r1209, [%r980+4224];
	add.s32 	%r1210, %r1209, %r1208;
	min.s32 	%r1211, %r1210, %r1197;
	ld.shared.u32 	%r1212, [%r25+8256];
	add.s32 	%r1213, %r1205, %r1212;
	min.s32 	%r1214, %r1213, %r1200;
	st.shared.u32 	[%r26+8192], %r1214;
	ld.shared.u32 	%r1215, [%r25+8256];
	add.s32 	%r1216, %r1209, %r1215;
	min.s32 	%r1217, %r1216, %r1203;
	ld.shared.u32 	%r1218, [%r25+68];
	ld.shared.u32 	%r1219, [%r980+4352];
	add.s32 	%r1220, %r1219, %r1218;
	min.s32 	%r1221, %r1220, %r1207;
	st.shared.u32 	[%r26], %r1221;
	ld.shared.u32 	%r1222, [%r25+68];
	ld.shared.u32 	%r1223, [%r980+4480];
	add.s32 	%r1224, %r1223, %r1222;
	min.s32 	%r1225, %r1224, %r1211;
	ld.shared.u32 	%r1226, [%r25+8260];
	add.s32 	%r1227, %r1219, %r1226;
	min.s32 	%r1228, %r1227, %r1214;
	st.shared.u32 	[%r26+8192], %r1228;
	ld.shared.u32 	%r1229, [%r25+8260];
	add.s32 	%r1230, %r1223, %r1229;
	min.s32 	%r1231, %r1230, %r1217;
	ld.shared.u32 	%r1232, [%r25+72];
	ld.shared.u32 	%r1233, [%r980+4608];
	add.s32 	%r1234, %r1233, %r1232;
	min.s32 	%r1235, %r1234, %r1221;
	st.shared.u32 	[%r26], %r1235;
	ld.shared.u32 	%r1236, [%r25+72];
	ld.shared.u32 	%r1237, [%r980+4736];
	add.s32 	%r1238, %r1237, %r1236;
	min.s32 	%r1239, %r1238, %r1225;
	ld.shared.u32 	%r1240, [%r25+8264];
	add.s32 	%r1241, %r1233, %r1240;
	min.s32 	%r1242, %r1241, %r1228;
	st.shared.u32 	[%r26+8192], %r1242;
	ld.shared.u32 	%r1243, [%r25+8264];
	add.s32 	%r1244, %r1237, %r1243;
	min.s32 	%r1245, %r1244, %r1231;
	ld.shared.u32 	%r1246, [%r25+76];
	ld.shared.u32 	%r1247, [%r980+4864];
	add.s32 	%r1248, %r1247, %r1246;
	min.s32 	%r1249, %r1248, %r1235;
	st.shared.u32 	[%r26], %r1249;
	ld.shared.u32 	%r1250, [%r25+76];
	ld.shared.u32 	%r1251, [%r980+4992];
	add.s32 	%r1252, %r1251, %r1250;
	min.s32 	%r1253, %r1252, %r1239;
	ld.shared.u32 	%r1254, [%r25+8268];
	add.s32 	%r1255, %r1247, %r1254;
	min.s32 	%r1256, %r1255, %r1242;
	st.shared.u32 	[%r26+8192], %r1256;
	ld.shared.u32 	%r1257, [%r25+8268];
	add.s32 	%r1258, %r1251, %r1257;
	min.s32 	%r1259, %r1258, %r1245;
	ld.shared.u32 	%r1260, [%r25+80];
	ld.shared.u32 	%r1261, [%r980+5120];
	add.s32 	%r1262, %r1261, %r1260;
	min.s32 	%r1263, %r1262, %r1249;
	st.shared.u32 	[%r26], %r1263;
	ld.shared.u32 	%r1264, [%r25+80];
	ld.shared.u32 	%r1265, [%r980+5248];
	add.s32 	%r1266, %r1265, %r1264;
	min.s32 	%r1267, %r1266, %r1253;
	ld.shared.u32 	%r1268, [%r25+8272];
	add.s32 	%r1269, %r1261, %r1268;
	min.s32 	%r1270, %r1269, %r1256;
	st.shared.u32 	[%r26+8192], %r1270;
	ld.shared.u32 	%r1271, [%r25+8272];
	add.s32 	%r1272, %r1265, %r1271;
	min.s32 	%r1273, %r1272, %r1259;
	ld.shared.u32 	%r1274, [%r25+84];
	ld.shared.u32 	%r1275, [%r980+5376];
	add.s32 	%r1276, %r1275, %r1274;
	min.s32 	%r1277, %r1276, %r1263;
	st.shared.u32 	[%r26], %r1277;
	ld.shared.u32 	%r1278, [%r25+84];
	ld.shared.u32 	%r1279, [%r980+5504];
	add.s32 	%r1280, %r1279, %r1278;
	min.s32 	%r1281, %r1280, %r1267;
	ld.shared.u32 	%r1282, [%r25+8276];
	add.s32 	%r1283, %r1275, %r1282;
	min.s32 	%r1284, %r1283, %r1270;
	st.shared.u32 	[%r26+8192], %r1284;
	ld.shared.u32 	%r1285, [%r25+8276];
	add.s32 	%r1286, %r1279, %r1285;
	min.s32 	%r1287, %r1286, %r1273;
	ld.shared.u32 	%r1288, [%r25+88];
	ld.shared.u32 	%r1289, [%r980+5632];
	add.s32 	%r1290, %r1289, %r1288;
	min.s32 	%r1291, %r1290, %r1277;
	st.shared.u32 	[%r26], %r1291;
	ld.shared.u32 	%r1292, [%r25+88];
	ld.shared.u32 	%r1293, [%r980+5760];
	add.s32 	%r1294, %r1293, %r1292;
	min.s32 	%r1295, %r1294, %r1281;
	ld.shared.u32 	%r1296, [%r25+8280];
	add.s32 	%r1297, %r1289, %r1296;
	min.s32 	%r1298, %r1297, %r1284;
	st.shared.u32 	[%r26+8192], %r1298;
	ld.shared.u32 	%r1299, [%r25+8280];
	add.s32 	%r1300, %r1293, %r1299;
	min.s32 	%r1301, %r1300, %r1287;
	ld.shared.u32 	%r1302, [%r25+92];
	ld.shared.u32 	%r1303, [%r980+5888];
	add.s32 	%r1304, %r1303, %r1302;
	min.s32 	%r1305, %r1304, %r1291;
	st.shared.u32 	[%r26], %r1305;
	ld.shared.u32 	%r1306, [%r25+92];
	ld.shared.u32 	%r1307, [%r980+6016];
	add.s32 	%r1308, %r1307, %r1306;
	min.s32 	%r1309, %r1308, %r1295;
	ld.shared.u32 	%r1310, [%r25+8284];
	add.s32 	%r1311, %r1303, %r1310;
	min.s32 	%r1312, %r1311, %r1298;
	st.shared.u32 	[%r26+8192], %r1312;
	ld.shared.u32 	%r1313, [%r25+8284];
	add.s32 	%r1314, %r1307, %r1313;
	min.s32 	%r1315, %r1314, %r1301;
	ld.shared.u32 	%r1316, [%r25+96];
	ld.shared.u32 	%r1317, [%r980+6144];
	add.s32 	%r1318, %r1317, %r1316;
	min.s32 	%r1319, %r1318, %r1305;
	st.shared.u32 	[%r26], %r1319;
	ld.shared.u32 	%r1320, [%r25+96];
	ld.shared.u32 	%r1321, [%r980+6272];
	add.s32 	%r1322, %r1321, %r1320;
	min.s32 	%r1323, %r1322, %r1309;
	ld.shared.u32 	%r1324, [%r25+8288];
	add.s32 	%r1325, %r1317, %r1324;
	min.s32 	%r1326, %r1325, %r1312;
	st.shared.u32 	[%r26+8192], %r1326;
	ld.shared.u32 	%r1327, [%r25+8288];
	add.s32 	%r1328, %r1321, %r1327;
	min.s32 	%r1329, %r1328, %r1315;
	ld.shared.u32 	%r1330, [%r25+100];
	ld.shared.u32 	%r1331, [%r980+6400];
	add.s32 	%r1332, %r1331, %r1330;
	min.s32 	%r1333, %r1332, %r1319;
	st.shared.u32 	[%r26], %r1333;
	ld.shared.u32 	%r1334, [%r25+100];
	ld.shared.u32 	%r1335, [%r980+6528];
	add.s32 	%r1336, %r1335, %r1334;
	min.s32 	%r1337, %r1336, %r1323;
	ld.shared.u32 	%r1338, [%r25+8292];
	add.s32 	%r1339, %r1331, %r1338;
	min.s32 	%r1340, %r1339, %r1326;
	st.shared.u32 	[%r26+8192], %r1340;
	ld.shared.u32 	%r1341, [%r25+8292];
	add.s32 	%r1342, %r1335, %r1341;
	min.s32 	%r1343, %r1342, %r1329;
	ld.shared.u32 	%r1344, [%r25+104];
	ld.shared.u32 	%r1345, [%r980+6656];
	add.s32 	%r1346, %r1345, %r1344;
	min.s32 	%r1347, %r1346, %r1333;
	st.shared.u32 	[%r26], %r1347;
	ld.shared.u32 	%r1348, [%r25+104];
	ld.shared.u32 	%r1349, [%r980+6784];
	add.s32 	%r1350, %r1349, %r1348;
	min.s32 	%r1351, %r1350, %r1337;
	ld.shared.u32 	%r1352, [%r25+8296];
	add.s32 	%r1353, %r1345, %r1352;
	min.s32 	%r1354, %r1353, %r1340;
	st.shared.u32 	[%r26+8192], %r1354;
	ld.shared.u32 	%r1355, [%r25+8296];
	add.s32 	%r1356, %r1349, %r1355;
	min.s32 	%r1357, %r1356, %r1343;
	ld.shared.u32 	%r1358, [%r25+108];
	ld.shared.u32 	%r1359, [%r980+6912];
	add.s32 	%r1360, %r1359, %r1358;
	min.s32 	%r1361, %r1360, %r1347;
	st.shared.u32 	[%r26], %r1361;
	ld.shared.u32 	%r1362, [%r25+108];
	ld.shared.u32 	%r1363, [%r980+7040];
	add.s32 	%r1364, %r1363, %r1362;
	min.s32 	%r1365, %r1364, %r1351;
	ld.shared.u32 	%r1366, [%r25+8300];
	add.s32 	%r1367, %r1359, %r1366;
	min.s32 	%r1368, %r1367, %r1354;
	st.shared.u32 	[%r26+8192], %r1368;
	ld.shared.u32 	%r1369, [%r25+8300];
	add.s32 	%r1370, %r1363, %r1369;
	min.s32 	%r1371, %r1370, %r1357;
	ld.shared.u32 	%r1372, [%r25+112];
	ld.shared.u32 	%r1373, [%r980+7168];
	add.s32 	%r1374, %r1373, %r1372;
	min.s32 	%r1375, %r1374, %r1361;
	st.shared.u32 	[%r26], %r1375;
	ld.shared.u32 	%r1376, [%r25+112];
	ld.shared.u32 	%r1377, [%r980+7296];
	add.s32 	%r1378, %r1377, %r1376;
	min.s32 	%r1379, %r1378, %r1365;
	ld.shared.u32 	%r1380, [%r25+8304];
	add.s32 	%r1381, %r1373, %r1380;
	min.s32 	%r1382, %r1381, %r1368;
	st.shared.u32 	[%r26+8192], %r1382;
	ld.shared.u32 	%r1383, [%r25+8304];
	add.s32 	%r1384, %r1377, %r1383;
	min.s32 	%r1385, %r1384, %r1371;
	ld.shared.u32 	%r1386, [%r25+116];
	ld.shared.u32 	%r1387, [%r980+7424];
	add.s32 	%r1388, %r1387, %r1386;
	min.s32 	%r1389, %r1388, %r1375;
	st.shared.u32 	[%r26], %r1389;
	ld.shared.u32 	%r1390, [%r25+116];
	ld.shared.u32 	%r1391, [%r980+7552];
	add.s32 	%r1392, %r1391, %r1390;
	min.s32 	%r1393, %r1392, %r1379;
	ld.shared.u32 	%r1394, [%r25+8308];
	add.s32 	%r1395, %r1387, %r1394;
	min.s32 	%r1396, %r1395, %r1382;
	st.shared.u32 	[%r26+8192], %r1396;
	ld.shared.u32 	%r1397, [%r25+8308];
	add.s32 	%r1398, %r1391, %r1397;
	min.s32 	%r1399, %r1398, %r1385;
	ld.shared.u32 	%r1400, [%r25+120];
	ld.shared.u32 	%r1401, [%r980+7680];
	add.s32 	%r1402, %r1401, %r1400;
	min.s32 	%r1403, %r1402, %r1389;
	st.shared.u32 	[%r26], %r1403;
	ld.shared.u32 	%r1404, [%r25+120];
	ld.shared.u32 	%r1405, [%r980+7808];
	add.s32 	%r1406, %r1405, %r1404;
	min.s32 	%r1407, %r1406, %r1393;
	ld.shared.u32 	%r1408, [%r25+8312];
	add.s32 	%r1409, %r1401, %r1408;
	min.s32 	%r1410, %r1409, %r1396;
	st.shared.u32 	[%r26+8192], %r1410;
	ld.shared.u32 	%r1411, [%r25+8312];
	add.s32 	%r1412, %r1405, %r1411;
	min.s32 	%r1413, %r1412, %r1399;
	ld.shared.u32 	%r1414, [%r25+124];
	ld.shared.u32 	%r1415, [%r980+7936];
	add.s32 	%r1416, %r1415, %r1414;
	min.s32 	%r1417, %r1416, %r1403;
	st.shared.u32 	[%r26], %r1417;
	ld.shared.u32 	%r1418, [%r25+124];
	ld.shared.u32 	%r1419, [%r980+8064];
	add.s32 	%r1420, %r1419, %r1418;
	min.s32 	%r1421, %r1420, %r1407;
	st.shared.u32 	[%r26+128], %r1421;
	ld.shared.u32 	%r1422, [%r25+8316];
	add.s32 	%r1423, %r1415, %r1422;
	min.s32 	%r1424, %r1423, %r1410;
	st.shared.u32 	[%r26+8192], %r1424;
	ld.shared.u32 	%r1425, [%r25+8316];
	add.s32 	%r1426, %r1419, %r1425;
	min.s32 	%r1427, %r1426, %r1413;
	st.shared.u32 	[%r26+8320], %r1427;
	ld.shared.u32 	%r1428, [%r25+128];
	ld.shared.u32 	%r1429, [%r980+8192];
	add.s32 	%r1430, %r1429, %r1428;
	min.s32 	%r1431, %r1430, %r1417;
	st.shared.u32 	[%r26], %r1431;
	ld.shared.u32 	%r1432, [%r25+128];
	ld.shared.u32 	%r1433, [%r980+8320];
	add.s32 	%r1434, %r1433, %r1432;
	min.s32 	%r1435, %r1434, %r1421;
	st.shared.u32 	[%r26+128], %r1435;
	ld.shared.u32 	%r1436, [%r25+8320];
	add.s32 	%r1437, %r1429, %r1436;
	min.s32 	%r1438, %r1437, %r1424;
	st.shared.u32 	[%r26+8192], %r1438;
	ld.shared.u32 	%r1439, [%r25+8320];
	add.s32 	%r1440, %r1433, %r1439;
	min.s32 	%r1441, %r1440, %r1427;
	st.shared.u32 	[%r26+8320], %r1441;
	ld.shared.u32 	%r1442, [%r25+132];
	ld.shared.u32 	%r1443, [%r980+8448];
	add.s32 	%r1444, %r1443, %r1442;
	min.s32 	%r1445, %r1444, %r1431;
	st.shared.u32 	[%r26], %r1445;
	ld.shared.u32 	%r1446, [%r25+132];
	ld.shared.u32 	%r1447, [%r980+8576];
	add.s32 	%r1448, %r1447, %r1446;
	min.s32 	%r1449, %r1448, %r1435;
	st.shared.u32 	[%r26+128], %r1449;
	ld.shared.u32 	%r1450, [%r25+8324];
	add.s32 	%r1451, %r1443, %r1450;
	min.s32 	%r1452, %r1451, %r1438;
	st.shared.u32 	[%r26+8192], %r1452;
	ld.shared.u32 	%r1453, [%r25+8324];
	add.s32 	%r1454, %r1447, %r1453;
	min.s32 	%r1455, %r1454, %r1441;
	st.shared.u32 	[%r26+8320], %r1455;
	ld.shared.u32 	%r1456, [%r25+136];
	ld.shared.u32 	%r1457, [%r980+8704];
	add.s32 	%r1458, %r1457, %r1456;
	min.s32 	%r1459, %r1458, %r1445;
	st.shared.u32 	[%r26], %r1459;
	ld.shared.u32 	%r1460, [%r25+136];
	ld.shared.u32 	%r1461, [%r980+8832];
	add.s32 	%r1462, %r1461, %r1460;
	min.s32 	%r1463, %r1462, %r1449;
	st.shared.u32 	[%r26+128], %r1463;
	ld.shared.u32 	%r1464, [%r25+8328];
	add.s32 	%r1465, %r1457, %r1464;
	min.s32 	%r1466, %r1465, %r1452;
	st.shared.u32 	[%r26+8192], %r1466;
	ld.shared.u32 	%r1467, [%r25+8328];
	add.s32 	%r1468, %r1461, %r1467;
	min.s32 	%r1469, %r1468, %r1455;
	st.shared.u32 	[%r26+8320], %r1469;
	ld.shared.u32 	%r1470, [%r25+140];
	ld.shared.u32 	%r1471, [%r980+8960];
	add.s32 	%r1472, %r1471, %r1470;
	min.s32 	%r1473, %r1472, %r1459;
	st.shared.u32 	[%r26], %r1473;
	ld.shared.u32 	%r1474, [%r25+140];
	ld.shared.u32 	%r1475, [%r980+9088];
	add.s32 	%r1476, %r1475, %r1474;
	min.s32 	%r1477, %r1476, %r1463;
	st.shared.u32 	[%r26+128], %r1477;
	ld.shared.u32 	%r1478, [%r25+8332];
	add.s32 	%r1479, %r1471, %r1478;
	min.s32 	%r1480, %r1479, %r1466;
	st.shared.u32 	[%r26+8192], %r1480;
	ld.shared.u32 	%r1481, [%r25+8332];
	add.s32 	%r1482, %r1475, %r1481;
	min.s32 	%r1483, %r1482, %r1469;
	st.shared.u32 	[%r26+8320], %r1483;
	ld.shared.u32 	%r1484, [%r25+144];
	ld.shared.u32 	%r1485, [%r980+9216];
	add.s32 	%r1486, %r1485, %r1484;
	min.s32 	%r1487, %r1486, %r1473;
	st.shared.u32 	[%r26], %r1487;
	ld.shared.u32 	%r1488, [%r25+144];
	ld.shared.u32 	%r1489, [%r980+9344];
	add.s32 	%r1490, %r1489, %r1488;
	min.s32 	%r1491, %r1490, %r1477;
	st.shared.u32 	[%r26+128], %r1491;
	ld.shared.u32 	%r1492, [%r25+8336];
	add.s32 	%r1493, %r1485, %r1492;
	min.s32 	%r1494, %r1493, %r1480;
	st.shared.u32 	[%r26+8192], %r1494;
	ld.shared.u32 	%r1495, [%r25+8336];
	add.s32 	%r1496, %r1489, %r1495;
	min.s32 	%r1497, %r1496, %r1483;
	st.shared.u32 	[%r26+8320], %r1497;
	ld.shared.u32 	%r1498, [%r25+148];
	ld.shared.u32 	%r1499, [%r980+9472];
	add.s32 	%r1500, %r1499, %r1498;
	min.s32 	%r1501, %r1500, %r1487;
	st.shared.u32 	[%r26], %r1501;
	ld.shared.u32 	%r1502, [%r25+148];
	ld.shared.u32 	%r1503, [%r980+9600];
	add.s32 	%r1504, %r1503, %r1502;
	min.s32 	%r1505, %r1504, %r1491;
	st.shared.u32 	[%r26+128], %r1505;
	ld.shared.u32 	%r1506, [%r25+8340];
	add.s32 	%r1507, %r1499, %r1506;
	min.s32 	%r1508, %r1507, %r1494;
	st.shared.u32 	[%r26+8192], %r1508;
	ld.shared.u32 	%r1509, [%r25+8340];
	add.s32 	%r1510, %r1503, %r1509;
	min.s32 	%r1511, %r1510, %r1497;
	st.shared.u32 	[%r26+8320], %r1511;
	ld.shared.u32 	%r1512, [%r25+152];
	ld.shared.u32 	%r1513, [%r980+9728];
	add.s32 	%r1514, %r1513, %r1512;
	min.s32 	%r1515, %r1514, %r1501;
	st.shared.u32 	[%r26], %r1515;
	ld.shared.u32 	%r1516, [%r25+152];
	ld.shared.u32 	%r1517, [%r980+9856];
	add.s32 	%r1518, %r1517, %r1516;
	min.s32 	%r1519, %r1518, %r1505;
	st.shared.u32 	[%r26+128], %r1519;
	ld.shared.u32 	%r1520, [%r25+8344];
	add.s32 	%r1521, %r1513, %r1520;
	min.s32 	%r1522, %r1521, %r1508;
	st.shared.u32 	[%r26+8192], %r1522;
	ld.shared.u32 	%r1523, [%r25+8344];
	add.s32 	%r1524, %r1517, %r1523;
	min.s32 	%r1525, %r1524, %r1511;
	st.shared.u32 	[%r26+8320], %r1525;
	ld.shared.u32 	%r1526, [%r25+156];
	ld.shared.u32 	%r1527, [%r980+9984];
	add.s32 	%r1528, %r1527, %r1526;
	min.s32 	%r1529, %r1528, %r1515;
	st.shared.u32 	[%r26], %r1529;
	ld.shared.u32 	%r1530, [%r25+156];
	ld.shared.u32 	%r1531, [%r980+10112];
	add.s32 	%r1532, %r1531, %r1530;
	min.s32 	%r1533, %r1532, %r1519;
	st.shared.u32 	[%r26+128], %r1533;
	ld.shared.u32 	%r1534, [%r25+8348];
	add.s32 	%r1535, %r1527, %r1534;
	min.s32 	%r1536, %r1535, %r1522;
	st.shared.u32 	[%r26+8192], %r1536;
	ld.shared.u32 	%r1537, [%r25+8348];
	add.s32 	%r1538, %r1531, %r1537;
	min.s32 	%r1539, %r1538, %r1525;
	st.shared.u32 	[%r26+8320], %r1539;
	ld.shared.u32 	%r1540, [%r25+160];
	ld.shared.u32 	%r1541, [%r980+10240];
	add.s32 	%r1542, %r1541, %r1540;
	min.s32 	%r1543, %r1542, %r1529;
	st.shared.u32 	[%r26], %r1543;
	ld.shared.u32 	%r1544, [%r25+160];
	ld.shared.u32 	%r1545, [%r980+10368];
	add.s32 	%r1546, %r1545, %r1544;
	min.s32 	%r1547, %r1546, %r1533;
	st.shared.u32 	[%r26+128], %r1547;
	ld.shared.u32 	%r1548, [%r25+8352];
	add.s32 	%r1549, %r1541, %r1548;
	min.s32 	%r1550, %r1549, %r1536;
	st.shared.u32 	[%r26+8192], %r1550;
	ld.shared.u32 	%r1551, [%r25+8352];
	add.s32 	%r1552, %r1545, %r1551;
	min.s32 	%r1553, %r1552, %r1539;
	st.shared.u32 	[%r26+8320], %r1553;
	ld.shared.u32 	%r1554, [%r25+164];
	ld.shared.u32 	%r1555, [%r980+10496];
	add.s32 	%r1556, %r1555, %r1554;
	min.s32 	%r1557, %r1556, %r1543;
	st.shared.u32 	[%r26], %r1557;
	ld.shared.u32 	%r1558, [%r25+164];
	ld.shared.u32 	%r1559, [%r980+10624];
	add.s32 	%r1560, %r1559, %r1558;
	min.s32 	%r1561, %r1560, %r1547;
	st.shared.u32 	[%r26+128], %r1561;
	ld.shared.u32 	%r1562, [%r25+8356];
	add.s32 	%r1563, %r1555, %r1562;
	min.s32 	%r1564, %r1563, %r1550;
	st.shared.u32 	[%r26+8192], %r1564;
	ld.shared.u32 	%r1565, [%r25+8356];
	add.s32 	%r1566, %r1559, %r1565;
	min.s32 	%r1567, %r1566, %r1553;
	st.shared.u32 	[%r26+8320], %r1567;
	ld.shared.u32 	%r1568, [%r25+168];
	ld.shared.u32 	%r1569, [%r980+10752];
	add.s32 	%r1570, %r1569, %r1568;
	min.s32 	%r1571, %r1570, %r1557;
	st.shared.u32 	[%r26], %r1571;
	ld.shared.u32 	%r1572, [%r25+168];
	ld.shared.u32 	%r1573, [%r980+10880];
	add.s32 	%r1574, %r1573, %r1572;
	min.s32 	%r1575, %r1574, %r1561;
	st.shared.u32 	[%r26+128], %r1575;
	ld.shared.u32 	%r1576, [%r25+8360];
	add.s32 	%r1577, %r1569, %r1576;
	min.s32 	%r1578, %r1577, %r1564;
	st.shared.u32 	[%r26+8192], %r1578;
	ld.shared.u32 	%r1579, [%r25+8360];
	add.s32 	%r1580, %r1573, %r1579;
	min.s32 	%r1581, %r1580, %r1567;
	st.shared.u32 	[%r26+8320], %r1581;
	ld.shared.u32 	%r1582, [%r25+172];
	ld.shared.u32 	%r1583, [%r980+11008];
	add.s32 	%r1584, %r1583, %r1582;
	min.s32 	%r1585, %r1584, %r1571;
	st.shared.u32 	[%r26], %r1585;
	ld.shared.u32 	%r1586, [%r25+172];
	ld.shared.u32 	%r1587, [%r980+11136];
	add.s32 	%r1588, %r1587, %r1586;
	min.s32 	%r1589, %r1588, %r1575;
	st.shared.u32 	[%r26+128], %r1589;
	ld.shared.u32 	%r1590, [%r25+8364];
	add.s32 	%r1591, %r1583, %r1590;
	min.s32 	%r1592, %r1591, %r1578;
	st.shared.u32 	[%r26+8192], %r1592;
	ld.shared.u32 	%r1593, [%r25+8364];
	add.s32 	%r1594, %r1587, %r1593;
	min.s32 	%r1595, %r1594, %r1581;
	st.shared.u32 	[%r26+8320], %r1595;
	ld.shared.u32 	%r1596, [%r25+176];
	ld.shared.u32 	%r1597, [%r980+11264];
	add.s32 	%r1598, %r1597, %r1596;
	min.s32 	%r1599, %r1598, %r1585;
	st.shared.u32 	[%r26], %r1599;
	ld.shared.u32 	%r1600, [%r25+176];
	ld.shared.u32 	%r1601, [%r980+11392];
	add.s32 	%r1602, %r1601, %r1600;
	min.s32 	%r1603, %r1602, %r1589;
	st.shared.u32 	[%r26+128], %r1603;
	ld.shared.u32 	%r1604, [%r25+8368];
	add.s32 	%r1605, %r1597, %r1604;
	min.s32 	%r1606, %r1605, %r1592;
	st.shared.u32 	[%r26+8192], %r1606;
	ld.shared.u32 	%r1607, [%r25+8368];
	add.s32 	%r1608, %r1601, %r1607;
	min.s32 	%r1609, %r1608, %r1595;
	st.shared.u32 	[%r26+8320], %r1609;
	ld.shared.u32 	%r1610, [%r25+180];
	ld.shared.u32 	%r1611, [%r980+11520];
	add.s32 	%r1612, %r1611, %r1610;
	min.s32 	%r1613, %r1612, %r1599;
	st.shared.u32 	[%r26], %r1613;
	ld.shared.u32 	%r1614, [%r25+180];
	ld.shared.u32 	%r1615, [%r980+11648];
	add.s32 	%r1616, %r1615, %r1614;
	min.s32 	%r1617, %r1616, %r1603;
	st.shared.u32 	[%r26+128], %r1617;
	ld.shared.u32 	%r1618, [%r25+8372];
	add.s32 	%r1619, %r1611, %r1618;
	min.s32 	%r1620, %r1619, %r1606;
	st.shared.u32 	[%r26+8192], %r1620;
	ld.shared.u32 	%r1621, [%r25+8372];
	add.s32 	%r1622, %r1615, %r1621;
	min.s32 	%r1623, %r1622, %r1609;
	st.shared.u32 	[%r26+8320], %r1623;
	ld.shared.u32 	%r1624, [%r25+184];
	ld.shared.u32 	%r1625, [%r980+11776];
	add.s32 	%r1626, %r1625, %r1624;
	min.s32 	%r1627, %r1626, %r1613;
	st.shared.u32 	[%r26], %r1627;
	ld.shared.u32 	%r1628, [%r25+184];
	ld.shared.u32 	%r1629, [%r980+11904];
	add.s32 	%r1630, %r1629, %r1628;
	min.s32 	%r1631, %r1630, %r1617;
	st.shared.u32 	[%r26+128], %r1631;
	ld.shared.u32 	%r1632, [%r25+8376];
	add.s32 	%r1633, %r1625, %r1632;
	min.s32 	%r1634, %r1633, %r1620;
	st.shared.u32 	[%r26+8192], %r1634;
	ld.shared.u32 	%r1635, [%r25+8376];
	add.s32 	%r1636, %r1629, %r1635;
	min.s32 	%r1637, %r1636, %r1623;
	st.shared.u32 	[%r26+8320], %r1637;
	ld.shared.u32 	%r1638, [%r25+188];
	ld.shared.u32 	%r1639, [%r980+12032];
	add.s32 	%r1640, %r1639, %r1638;
	min.s32 	%r1641, %r1640, %r1627;
	st.shared.u32 	[%r26], %r1641;
	ld.shared.u32 	%r1642, [%r25+188];
	ld.shared.u32 	%r1643, [%r980+12160];
	add.s32 	%r1644, %r1643, %r1642;
	min.s32 	%r1645, %r1644, %r1631;
	st.shared.u32 	[%r26+128], %r1645;
	ld.shared.u32 	%r1646, [%r25+8380];
	add.s32 	%r1647, %r1639, %r1646;
	min.s32 	%r1648, %r1647, %r1634;
	st.shared.u32 	[%r26+8192], %r1648;
	ld.shared.u32 	%r1649, [%r25+8380];
	add.s32 	%r1650, %r1643, %r1649;
	min.s32 	%r1651, %r1650, %r1637;
	st.shared.u32 	[%r26+8320], %r1651;
	ld.shared.u32 	%r1652, [%r25+192];
	ld.shared.u32 	%r1653, [%r980+12288];
	add.s32 	%r1654, %r1653, %r1652;
	min.s32 	%r1655, %r1654, %r1641;
	st.shared.u32 	[%r26], %r1655;
	ld.shared.u32 	%r1656, [%r25+192];
	ld.shared.u32 	%r1657, [%r980+12416];
	add.s32 	%r1658, %r1657, %r1656;
	min.s32 	%r1659, %r1658, %r1645;
	st.shared.u32 	[%r26+128], %r1659;
	ld.shared.u32 	%r1660, [%r25+8384];
	add.s32 	%r1661, %r1653, %r1660;
	min.s32 	%r1662, %r1661, %r1648;
	st.shared.u32 	[%r26+8192], %r1662;
	ld.shared.u32 	%r1663, [%r25+8384];
	add.s32 	%r1664, %r1657, %r1663;
	min.s32 	%r1665, %r1664, %r1651;
	st.shared.u32 	[%r26+8320], %r1665;
	ld.shared.u32 	%r1666, [%r25+196];
	ld.shared.u32 	%r1667, [%r980+12544];
	add.s32 	%r1668, %r1667, %r1666;
	min.s32 	%r1669, %r1668, %r1655;
	st.shared.u32 	[%r26], %r1669;
	ld.shared.u32 	%r1670, [%r25+196];
	ld.shared.u32 	%r1671, [%r980+12672];
	add.s32 	%r1672, %r1671, %r1670;
	min.s32 	%r1673, %r1672, %r1659;
	st.shared.u32 	[%r26+128], %r1673;
	ld.shared.u32 	%r1674, [%r25+8388];
	add.s32 	%r1675, %r1667, %r1674;
	min.s32 	%r1676, %r1675, %r1662;
	st.shared.u32 	[%r26+8192], %r1676;
	ld.shared.u32 	%r1677, [%r25+8388];
	add.s32 	%r1678, %r1671, %r1677;
	min.s32 	%r1679, %r1678, %r1665;
	st.shared.u32 	[%r26+8320], %r1679;
	ld.shared.u32 	%r1680, [%r25+200];
	ld.shared.u32 	%r1681, [%r980+12800];
	add.s32 	%r1682, %r1681, %r1680;
	min.s32 	%r1683, %r1682, %r1669;
	st.shared.u32 	[%r26], %r1683;
	ld.shared.u32 	%r1684, [%r25+200];
	ld.shared.u32 	%r1685, [%r980+12928];
	add.s32 	%r1686, %r1685, %r1684;
	min.s32 	%r1687, %r1686, %r1673;
	st.shared.u32 	[%r26+128], %r1687;
	ld.shared.u32 	%r1688, [%r25+8392];
	add.s32 	%r1689, %r1681, %r1688;
	min.s32 	%r1690, %r1689, %r1676;
	st.shared.u32 	[%r26+8192], %r1690;
	ld.shared.u32 	%r1691, [%r25+8392];
	add.s32 	%r1692, %r1685, %r1691;
	min.s32 	%r1693, %r1692, %r1679;
	st.shared.u32 	[%r26+8320], %r1693;
	ld.shared.u32 	%r1694, [%r25+204];
	ld.shared.u32 	%r1695, [%r980+13056];
	add.s32 	%r1696, %r1695, %r1694;
	min.s32 	%r1697, %r1696, %r1683;
	st.shared.u32 	[%r26], %r1697;
	ld.shared.u32 	%r1698, [%r25+204];
	ld.shared.u32 	%r1699, [%r980+13184];
	add.s32 	%r1700, %r1699, %r1698;
	min.s32 	%r1701, %r1700, %r1687;
	st.shared.u32 	[%r26+128], %r1701;
	ld.shared.u32 	%r1702, [%r25+8396];
	add.s32 	%r1703, %r1695, %r1702;
	min.s32 	%r1704, %r1703, %r1690;
	st.shared.u32 	[%r26+8192], %r1704;
	ld.shared.u32 	%r1705, [%r25+8396];
	add.s32 	%r1706, %r1699, %r1705;
	min.s32 	%r1707, %r1706, %r1693;
	st.shared.u32 	[%r26+8320], %r1707;
	ld.shared.u32 	%r1708, [%r25+208];
	ld.shared.u32 	%r1709, [%r980+13312];
	add.s32 	%r1710, %r1709, %r1708;
	min.s32 	%r1711, %r1710, %r1697;
	st.shared.u32 	[%r26], %r1711;
	ld.shared.u32 	%r1712, [%r25+208];
	ld.shared.u32 	%r1713, [%r980+13440];
	add.s32 	%r1714, %r1713, %r1712;
	min.s32 	%r1715, %r1714, %r1701;
	st.shared.u32 	[%r26+128], %r1715;
	ld.shared.u32 	%r1716, [%r25+8400];
	add.s32 	%r1717, %r1709, %r1716;
	min.s32 	%r1718, %r1717, %r1704;
	st.shared.u32 	[%r26+8192], %r1718;
	ld.shared.u32 	%r1719, [%r25+8400];
	add.s32 	%r1720, %r1713, %r1719;
	min.s32 	%r1721, %r1720, %r1707;
	st.shared.u32 	[%r26+8320], %r1721;
	ld.shared.u32 	%r1722, [%r25+212];
	ld.shared.u32 	%r1723, [%r980+13568];
	add.s32 	%r1724, %r1723, %r1722;
	min.s32 	%r1725, %r1724, %r1711;
	st.shared.u32 	[%r26], %r1725;
	ld.shared.u32 	%r1726, [%r25+212];
	ld.shared.u32 	%r1727, [%r980+13696];
	add.s32 	%r1728, %r1727, %r1726;
	min.s32 	%r1729, %r1728, %r1715;
	st.shared.u32 	[%r26+128], %r1729;
	ld.shared.u32 	%r1730, [%r25+8404];
	add.s32 	%r1731, %r1723, %r1730;
	min.s32 	%r1732, %r1731, %r1718;
	st.shared.u32 	[%r26+8192], %r1732;
	ld.shared.u32 	%r1733, [%r25+8404];
	add.s32 	%r1734, %r1727, %r1733;
	min.s32 	%r1735, %r1734, %r1721;
	st.shared.u32 	[%r26+8320], %r1735;
	ld.shared.u32 	%r1736, [%r25+216];
	ld.shared.u32 	%r1737, [%r980+13824];
	add.s32 	%r1738, %r1737, %r1736;
	min.s32 	%r1739, %r1738, %r1725;
	st.shared.u32 	[%r26], %r1739;
	ld.shared.u32 	%r1740, [%r25+216];
	ld.shared.u32 	%r1741, [%r980+13952];
	add.s32 	%r1742, %r1741, %r1740;
	min.s32 	%r1743, %r1742, %r1729;
	st.shared.u32 	[%r26+128], %r1743;
	ld.shared.u32 	%r1744, [%r25+8408];
	add.s32 	%r1745, %r1737, %r1744;
	min.s32 	%r1746, %r1745, %r1732;
	st.shared.u32 	[%r26+8192], %r1746;
	ld.shared.u32 	%r1747, [%r25+8408];
	add.s32 	%r1748, %r1741, %r1747;
	min.s32 	%r1749, %r1748, %r1735;
	st.shared.u32 	[%r26+8320], %r1749;
	ld.shared.u32 	%r1750, [%r25+220];
	ld.shared.u32 	%r1751, [%r980+14080];
	add.s32 	%r1752, %r1751, %r1750;
	min.s32 	%r1753, %r1752, %r1739;
	st.shared.u32 	[%r26], %r1753;
	ld.shared.u32 	%r1754, [%r25+220];
	ld.shared.u32 	%r1755, [%r980+14208];
	add.s32 	%r1756, %r1755, %r1754;
	min.s32 	%r1757, %r1756, %r1743;
	st.shared.u32 	[%r26+128], %r1757;
	ld.shared.u32 	%r1758, [%r25+8412];
	add.s32 	%r1759, %r1751, %r1758;
	min.s32 	%r1760, %r1759, %r1746;
	st.shared.u32 	[%r26+8192], %r1760;
	ld.shared.u32 	%r1761, [%r25+8412];
	add.s32 	%r1762, %r1755, %r1761;
	min.s32 	%r1763, %r1762, %r1749;
	st.shared.u32 	[%r26+8320], %r1763;
	ld.shared.u32 	%r1764, [%r25+224];
	ld.shared.u32 	%r1765, [%r980+14336];
	add.s32 	%r1766, %r1765, %r1764;
	min.s32 	%r1767, %r1766, %r1753;
	st.shared.u32 	[%r26], %r1767;
	ld.shared.u32 	%r1768, [%r25+224];
	ld.shared.u32 	%r1769, [%r980+14464];
	add.s32 	%r1770, %r1769, %r1768;
	min.s32 	%r1771, %r1770, %r1757;
	st.shared.u32 	[%r26+128], %r1771;
	ld.shared.u32 	%r1772, [%r25+8416];
	add.s32 	%r1773, %r1765, %r1772;
	min.s32 	%r1774, %r1773, %r1760;
	st.shared.u32 	[%r26+8192], %r1774;
	ld.shared.u32 	%r1775, [%r25+8416];
	add.s32 	%r1776, %r1769, %r1775;
	min.s32 	%r1777, %r1776, %r1763;
	st.shared.u32 	[%r26+8320], %r1777;
	ld.shared.u32 	%r1778, [%r25+228];
	ld.shared.u32 	%r1779, [%r980+14592];
	add.s32 	%r1780, %r1779, %r1778;
	min.s32 	%r1781, %r1780, %r1767;
	st.shared.u32 	[%r26], %r1781;
	ld.shared.u32 	%r1782, [%r25+228];
	ld.shared.u32 	%r1783, [%r980+14720];
	add.s32 	%r1784, %r1783, %r1782;
	min.s32 	%r1785, %r1784, %r1771;
	st.shared.u32 	[%r26+128], %r1785;
	ld.shared.u32 	%r1786, [%r25+8420];
	add.s32 	%r1787, %r1779, %r1786;
	min.s32 	%r1788, %r1787, %r1774;
	st.shared.u32 	[%r26+8192], %r1788;
	ld.shared.u32 	%r1789, [%r25+8420];
	add.s32 	%r1790, %r1783, %r1789;
	min.s32 	%r1791, %r1790, %r1777;
	st.shared.u32 	[%r26+8320], %r1791;
	ld.shared.u32 	%r1792, [%r25+232];
	ld.shared.u32 	%r1793, [%r980+14848];
	add.s32 	%r1794, %r1793, %r1792;
	min.s32 	%r1795, %r1794, %r1781;
	st.shared.u32 	[%r26], %r1795;
	ld.shared.u32 	%r1796, [%r25+232];
	ld.shared.u32 	%r1797, [%r980+14976];
	add.s32 	%r1798, %r1797, %r1796;
	min.s32 	%r1799, %r1798, %r1785;
	st.shared.u32 	[%r26+128], %r1799;
	ld.shared.u32 	%r1800, [%r25+8424];
	add.s32 	%r1801, %r1793, %r1800;
	min.s32 	%r1802, %r1801, %r1788;
	st.shared.u32 	[%r26+8192], %r1802;
	ld.shared.u32 	%r1803, [%r25+8424];
	add.s32 	%r1804, %r1797, %r1803;
	min.s32 	%r1805, %r1804, %r1791;
	st.shared.u32 	[%r26+8320], %r1805;
	ld.shared.u32 	%r1806, [%r25+236];
	ld.shared.u32 	%r1807, [%r980+15104];
	add.s32 	%r1808, %r1807, %r1806;
	min.s32 	%r1809, %r1808, %r1795;
	st.shared.u32 	[%r26], %r1809;
	ld.shared.u32 	%r1810, [%r25+236];
	ld.shared.u32 	%r1811, [%r980+15232];
	add.s32 	%r1812, %r1811, %r1810;
	min.s32 	%r1813, %r1812, %r1799;
	st.shared.u32 	[%r26+128], %r1813;
	ld.shared.u32 	%r1814, [%r25+8428];
	add.s32 	%r1815, %r1807, %r1814;
	min.s32 	%r1816, %r1815, %r1802;
	st.shared.u32 	[%r26+8192], %r1816;
	ld.shared.u32 	%r1817, [%r25+8428];
	add.s32 	%r1818, %r1811, %r1817;
	min.s32 	%r1819, %r1818, %r1805;
	st.shared.u32 	[%r26+8320], %r1819;
	ld.shared.u32 	%r1820, [%r25+240];
	ld.shared.u32 	%r1821, [%r980+15360];
	add.s32 	%r1822, %r1821, %r1820;
	min.s32 	%r1823, %r1822, %r1809;
	st.shared.u32 	[%r26], %r1823;
	ld.shared.u32 	%r1824, [%r25+240];
	ld.shared.u32 	%r1825, [%r980+15488];
	add.s32 	%r1826, %r1825, %r1824;
	min.s32 	%r1827, %r1826, %r1813;
	st.shared.u32 	[%r26+128], %r1827;
	ld.shared.u32 	%r1828, [%r25+8432];
	add.s32 	%r1829, %r1821, %r1828;
	min.s32 	%r1830, %r1829, %r1816;
	st.shared.u32 	[%r26+8192], %r1830;
	ld.shared.u32 	%r1831, [%r25+8432];
	add.s32 	%r1832, %r1825, %r1831;
	min.s32 	%r1833, %r1832, %r1819;
	st.shared.u32 	[%r26+8320], %r1833;
	ld.shared.u32 	%r1834, [%r25+244];
	ld.shared.u32 	%r1835, [%r980+15616];
	add.s32 	%r1836, %r1835, %r1834;
	min.s32 	%r1837, %r1836, %r1823;
	st.shared.u32 	[%r26], %r1837;
	ld.shared.u32 	%r1838, [%r25+244];
	ld.shared.u32 	%r1839, [%r980+15744];
	add.s32 	%r1840, %r1839, %r1838;
	min.s32 	%r1841, %r1840, %r1827;
	st.shared.u32 	[%r26+128], %r1841;
	ld.shared.u32 	%r1842, [%r25+8436];
	add.s32 	%r1843, %r1835, %r1842;
	min.s32 	%r1844, %r1843, %r1830;
	st.shared.u32 	[%r26+8192], %r1844;
	ld.shared.u32 	%r1845, [%r25+8436];
	add.s32 	%r1846, %r1839, %r1845;
	min.s32 	%r1847, %r1846, %r1833;
	st.shared.u32 	[%r26+8320], %r1847;
	ld.shared.u32 	%r1848, [%r25+248];
	ld.shared.u32 	%r1849, [%r980+15872];
	add.s32 	%r1850, %r1849, %r1848;
	min.s32 	%r1851, %r1850, %r1837;
	st.shared.u32 	[%r26], %r1851;
	ld.shared.u32 	%r1852, [%r25+248];
	ld.shared.u32 	%r1853, [%r980+16000];
	add.s32 	%r1854, %r1853, %r1852;
	min.s32 	%r1855, %r1854, %r1841;
	st.shared.u32 	[%r26+128], %r1855;
	ld.shared.u32 	%r1856, [%r25+8440];
	add.s32 	%r1857, %r1849, %r1856;
	min.s32 	%r1858, %r1857, %r1844;
	st.shared.u32 	[%r26+8192], %r1858;
	ld.shared.u32 	%r1859, [%r25+8440];
	add.s32 	%r1860, %r1853, %r1859;
	min.s32 	%r1861, %r1860, %r1847;
	st.shared.u32 	[%r26+8320], %r1861;
	ld.shared.u32 	%r1862, [%r25+252];
	ld.shared.u32 	%r1863, [%r980+16128];
	add.s32 	%r1864, %r1863, %r1862;
	min.s32 	%r1878, %r1864, %r1851;
	st.shared.u32 	[%r26], %r1878;
	ld.shared.u32 	%r1865, [%r25+252];
	ld.shared.u32 	%r1866, [%r980+16256];
	add.s32 	%r1867, %r1866, %r1865;
	min.s32 	%r1877, %r1867, %r1855;
	st.shared.u32 	[%r26+128], %r1877;
	ld.shared.u32 	%r1868, [%r25+8444];
	add.s32 	%r1869, %r1863, %r1868;
	min.s32 	%r1876, %r1869, %r1858;
	st.shared.u32 	[%r26+8192], %r1876;
	ld.shared.u32 	%r1870, [%r25+8444];
	add.s32 	%r1871, %r1866, %r1870;
	min.s32 	%r1879, %r1871, %r1861;
	bra.uni 	$L__BB1_10;
$L__BB1_9:
	bar.sync 	0;
	ld.shared.u32 	%r74, [%r26];
	ld.shared.u32 	%r75, [%r26+128];
	ld.shared.u32 	%r76, [%r26+8192];
	ld.shared.u32 	%r77, [%r26+8320];
	ld.shared.u32 	%r78, [%r5];
	add.s32 	%r81, %r65, %r46;
	ld.shared.u32 	%r82, [%r81];
	add.s32 	%r83, %r82, %r78;
	min.s32 	%r84, %r83, %r74;
	st.shared.u32 	[%r26], %r84;
	ld.shared.u32 	%r85, [%r81+128];
	add.s32 	%r86, %r85, %r78;
	min.s32 	%r87, %r86, %r75;
	st.shared.u32 	[%r26+128], %r87;
	ld.shared.u32 	%r88, [%r5+8192];
	ld.shared.u32 	%r89, [%r81];
	add.s32 	%r90, %r89, %r88;
	min.s32 	%r91, %r90, %r76;
	ld.shared.u32 	%r92, [%r81+128];
	add.s32 	%r93, %r92, %r88;
	min.s32 	%r94, %r93, %r77;
	ld.shared.u32 	%r95, [%r5+4];
	ld.shared.u32 	%r96, [%r81+256];
	add.s32 	%r97, %r96, %r95;
	min.s32 	%r98, %r97, %r84;
	st.shared.u32 	[%r26], %r98;
	ld.shared.u32 	%r99, [%r81+384];
	add.s32 	%r100, %r99, %r95;
	min.s32 	%r101, %r100, %r87;
	st.shared.u32 	[%r26+128], %r101;
	ld.shared.u32 	%r102, [%r5+8196];
	ld.shared.u32 	%r103, [%r81+256];
	add.s32 	%r104, %r103, %r102;
	min.s32 	%r105, %r104, %r91;
	ld.shared.u32 	%r106, [%r81+384];
	add.s32 	%r107, %r106, %r102;
	min.s32 	%r108, %r107, %r94;
	ld.shared.u32 	%r109, [%r5+8];
	ld.shared.u32 	%r110, [%r81+512];
	add.s32 	%r111, %r110, %r109;
	min.s32 	%r112, %r111, %r98;
	st.shared.u32 	[%r26], %r112;
	ld.shared.u32 	%r113, [%r81+640];
	add.s32 	%r114, %r113, %r109;
	min.s32 	%r115, %r114, %r101;
	st.shared.u32 	[%r26+128], %r115;
	ld.shared.u32 	%r116, [%r5+8200];
	ld.shared.u32 	%r117, [%r81+512];
	add.s32 	%r118, %r117, %r116;
	min.s32 	%r119, %r118, %r105;
	ld.shared.u32 	%r120, [%r81+640];
	add.s32 	%r121, %r120, %r116;
	min.s32 	%r122, %r121, %r108;
	ld.shared.u32 	%r123, [%r5+12];
	ld.shared.u32 	%r124, [%r81+768];
	add.s32 	%r125, %r124, %r123;
	min.s32 	%r126, %r125, %r112;
	st.shared.u32 	[%r26], %r126;
	ld.shared.u32 	%r127, [%r81+896];
	add.s32 	%r128, %r127, %r123;
	min.s32 	%r129, %r128, %r115;
	st.shared.u32 	[%r26+128], %r129;
	ld.shared.u32 	%r130, [%r5+8204];
	ld.shared.u32 	%r131, [%r81+768];
	add.s32 	%r132, %r131, %r130;
	min.s32 	%r133, %r132, %r119;
	ld.shared.u32 	%r134, [%r81+896];
	add.s32 	%r135, %r134, %r130;
	min.s32 	%r136, %r135, %r122;
	ld.shared.u32 	%r137, [%r5+16];
	ld.shared.u32 	%r138, [%r81+1024];
	add.s32 	%r139, %r138, %r137;
	min.s32 	%r140, %r139, %r126;
	st.shared.u32 	[%r26], %r140;
	ld.shared.u32 	%r141, [%r81+1152];
	add.s32 	%r142, %r141, %r137;
	min.s32 	%r143, %r142, %r129;
	st.shared.u32 	[%r26+128], %r143;
	ld.shared.u32 	%r144, [%r5+8208];
	ld.shared.u32 	%r145, [%r81+1024];
	add.s32 	%r146, %r145, %r144;
	min.s32 	%r147, %r146, %r133;
	ld.shared.u32 	%r148, [%r81+1152];
	add.s32 	%r149, %r148, %r144;
	min.s32 	%r150, %r149, %r136;
	ld.shared.u32 	%r151, [%r5+20];
	ld.shared.u32 	%r152, [%r81+1280];
	add.s32 	%r153, %r152, %r151;
	min.s32 	%r154, %r153, %r140;
	st.shared.u32 	[%r26], %r154;
	ld.shared.u32 	%r155, [%r81+1408];
	add.s32 	%r156, %r155, %r151;
	min.s32 	%r157, %r156, %r143;
	st.shared.u32 	[%r26+128], %r157;
	ld.shared.u32 	%r158, [%r5+8212];
	ld.shared.u32 	%r159, [%r81+1280];
	add.s32 	%r160, %r159, %r158;
	min.s32 	%r161, %r160, %r147;
	ld.shared.u32 	%r162, [%r81+1408];
	add.s32 	%r163, %r162, %r158;
	min.s32 	%r164, %r163, %r150;
	ld.shared.u32 	%r165, [%r5+24];
	ld.shared.u32 	%r166, [%r81+1536];
	add.s32 	%r167, %r166, %r165;
	min.s32 	%r168, %r167, %r154;
	st.shared.u32 	[%r26], %r168;
	ld.shared.u32 	%r169, [%r81+1664];
	add.s32 	%r170, %r169, %r165;
	min.s32 	%r171, %r170, %r157;
	st.shared.u32 	[%r26+128], %r171;
	ld.shared.u32 	%r172, [%r5+8216];
	ld.shared.u32 	%r173, [%r81+1536];
	add.s32 	%r174, %r173, %r172;
	min.s32 	%r175, %r174, %r161;
	ld.shared.u32 	%r176, [%r81+1664];
	add.s32 	%r177, %r176, %r172;
	min.s32 	%r178, %r177, %r164;
	ld.shared.u32 	%r179, [%r5+28];
	ld.shared.u32 	%r180, [%r81+1792];
	add.s32 	%r181, %r180, %r179;
	min.s32 	%r182, %r181, %r168;
	st.shared.u32 	[%r26], %r182;
	ld.shared.u32 	%r183, [%r81+1920];
	add.s32 	%r184, %r183, %r179;
	min.s32 	%r185, %r184, %r171;
	st.shared.u32 	[%r26+128], %r185;
	ld.shared.u32 	%r186, [%r5+8220];
	ld.shared.u32 	%r187, [%r81+1792];
	add.s32 	%r188, %r187, %r186;
	min.s32 	%r189, %r188, %r175;
	ld.shared.u32 	%r190, [%r81+1920];
	add.s32 	%r191, %r190, %r186;
	min.s32 	%r192, %r191, %r178;
	ld.shared.u32 	%r193, [%r5+32];
	ld.shared.u32 	%r194, [%r81+2048];
	add.s32 	%r195, %r194, %r193;
	min.s32 	%r196, %r195, %r182;
	st.shared.u32 	[%r26], %r196;
	ld.shared.u32 	%r197, [%r81+2176];
	add.s32 	%r198, %r197, %r193;
	min.s32 	%r199, %r198, %r185;
	st.shared.u32 	[%r26+128], %r199;
	ld.shared.u32 	%r200, [%r5+8224];
	ld.shared.u32 	%r201, [%r81+2048];
	add.s32 	%r202, %r201, %r200;
	min.s32 	%r203, %r202, %r189;
	ld.shared.u32 	%r204, [%r81+2176];
	add.s32 	%r205, %r204, %r200;
	min.s32 	%r206, %r205, %r192;
	ld.shared.u32 	%r207, [%r5+36];
	ld.shared.u32 	%r208, [%r81+2304];
	add.s32 	%r209, %r208, %r207;
	min.s32 	%r210, %r209, %r196;
	st.shared.u32 	[%r26], %r210;
	ld.shared.u32 	%r211, [%r81+2432];
	add.s32 	%r212, %r211, %r207;
	min.s32 	%r213, %r212, %r199;
	st.shared.u32 	[%r26+128], %r213;
	ld.shared.u32 	%r214, [%r5+8228];
	ld.shared.u32 	%r215, [%r81+2304];
	add.s32 	%r216, %r215, %r214;
	min.s32 	%r217, %r216, %r203;
	ld.shared.u32 	%r218, [%r81+2432];
	add.s32 	%r219, %r218, %r214;
	min.s32 	%r220, %r219, %r206;
	ld.shared.u32 	%r221, [%r5+40];
	ld.shared.u32 	%r222, [%r81+2560];
	add.s32 	%r223, %r222, %r221;
	min.s32 	%r224, %r223, %r210;
	st.shared.u32 	[%r26], %r224;
	ld.shared.u32 	%r225, [%r81+2688];
	add.s32 	%r226, %r225, %r221;
	min.s32 	%r227, %r226, %r213;
	st.shared.u32 	[%r26+128], %r227;
	ld.shared.u32 	%r228, [%r5+8232];
	ld.shared.u32 	%r229, [%r81+2560];
	add.s32 	%r230, %r229, %r228;
	min.s32 	%r231, %r230, %r217;
	ld.shared.u32 	%r232, [%r81+2688];
	add.s32 	%r233, %r232, %r228;
	min.s32 	%r234, %r233, %r220;
	ld.shared.u32 	%r235, [%r5+44];
	ld.shared.u32 	%r236, [%r81+2816];
	add.s32 	%r237, %r236, %r235;
	min.s32 	%r238, %r237, %r224;
	st.shared.u32 	[%r26], %r238;
	ld.shared.u32 	%r239, [%r81+2944];
	add.s32 	%r240, %r239, %r235;
	min.s32 	%r241, %r240, %r227;
	st.shared.u32 	[%r26+128], %r241;
	ld.shared.u32 	%r242, [%r5+8236];
	ld.shared.u32 	%r243, [%r81+2816];
	add.s32 	%r244, %r243, %r242;
	min.s32 	%r245, %r244, %r231;
	ld.shared.u32 	%r246, [%r81+2944];
	add.s32 	%r247, %r246, %r242;
	min.s32 	%r248, %r247, %r234;
	ld.shared.u32 	%r249, [%r5+48];
	ld.shared.u32 	%r250, [%r81+3072];
	add.s32 	%r251, %r250, %r249;
	min.s32 	%r252, %r251, %r238;
	st.shared.u32 	[%r26], %r252;
	ld.shared.u32 	%r253, [%r81+3200];
	add.s32 	%r254, %r253, %r249;
	min.s32 	%r255, %r254, %r241;
	st.shared.u32 	[%r26+128], %r255;
	ld.shared.u32 	%r256, [%r5+8240];
	ld.shared.u32 	%r257, [%r81+3072];
	add.s32 	%r258, %r257, %r256;
	min.s32 	%r259, %r258, %r245;
	ld.shared.u32 	%r260, [%r81+3200];
	add.s32 	%r261, %r260, %r256;
	min.s32 	%r262, %r261, %r248;
	ld.shared.u32 	%r263, [%r5+52];
	ld.shared.u32 	%r264, [%r81+3328];
	add.s32 	%r265, %r264, %r263;
	min.s32 	%r266, %r265, %r252;
	st.shared.u32 	[%r26], %r266;
	ld.shared.u32 	%r267, [%r81+3456];
	add.s32 	%r268, %r267, %r263;
	min.s32 	%r269, %r268, %r255;
	st.shared.u32 	[%r26+128], %r269;
	ld.shared.u32 	%r270, [%r5+8244];
	ld.shared.u32 	%r271, [%r81+3328];
	add.s32 	%r272, %r271, %r270;
	min.s32 	%r273, %r272, %r259;
	ld.shared.u32 	%r274, [%r81+3456];
	add.s32 	%r275, %r274, %r270;
	min.s32 	%r276, %r275, %r262;
	ld.shared.u32 	%r277, [%r5+56];
	ld.shared.u32 	%r278, [%r81+3584];
	add.s32 	%r279, %r278, %r277;
	min.s32 	%r280, %r279, %r266;
	st.shared.u32 	[%r26], %r280;
	ld.shared.u32 	%r281, [%r81+3712];
	add.s32 	%r282, %r281, %r277;
	min.s32 	%r283, %r282, %r269;
	st.shared.u32 	[%r26+128], %r283;
	ld.shared.u32 	%r284, [%r5+8248];
	ld.shared.u32 	%r285, [%r81+3584];
	add.s32 	%r286, %r285, %r284;
	min.s32 	%r287, %r286, %r273;
	ld.shared.u32 	%r288, [%r81+3712];
	add.s32 	%r289, %r288, %r284;
	min.s32 	%r290, %r289, %r276;
	ld.shared.u32 	%r291, [%r5+60];
	ld.shared.u32 	%r292, [%r81+3840];
	add.s32 	%r293, %r292, %r291;
	min.s32 	%r294, %r293, %r280;
	st.shared.u32 	[%r26], %r294;
	ld.shared.u32 	%r295, [%r81+3968];
	add.s32 	%r296, %r295, %r291;
	min.s32 	%r297, %r296, %r283;
	st.shared.u32 	[%r26+128], %r297;
	ld.shared.u32 	%r298, [%r5+8252];
	ld.shared.u32 	%r299, [%r81+3840];
	add.s32 	%r300, %r299, %r298;
	min.s32 	%r301, %r300, %r287;
	ld.shared.u32 	%r302, [%r81+3968];
	add.s32 	%r303, %r302, %r298;
	min.s32 	%r304, %r303, %r290;
	ld.shared.u32 	%r305, [%r5+64];
	ld.shared.u32 	%r306, [%r81+4096];
	add.s32 	%r307, %r306, %r305;
	min.s32 	%r308, %r307, %r294;
	st.shared.u32 	[%r26], %r308;
	ld.shared.u32 	%r309, [%r81+4224];
	add.s32 	%r310, %r309, %r305;
	min.s32 	%r311, %r310, %r297;
	st.shared.u32 	[%r26+128], %r311;
	ld.shared.u32 	%r312, [%r5+8256];
	ld.shared.u32 	%r313, [%r81+4096];
	add.s32 	%r314, %r313, %r312;
	min.s32 	%r315, %r314, %r301;
	ld.shared.u32 	%r316, [%r81+4224];
	add.s32 	%r317, %r316, %r312;
	min.s32 	%r318, %r317, %r304;
	ld.shared.u32 	%r319, [%r5+68];
	ld.shared.u32 	%r320, [%r81+4352];
	add.s32 	%r321, %r320, %r319;
	min.s32 	%r322, %r321, %r308;
	st.shared.u32 	[%r26], %r322;
	ld.shared.u32 	%r323, [%r81+4480];
	add.s32 	%r324, %r323, %r319;
	min.s32 	%r325, %r324, %r311;
	st.shared.u32 	[%r26+128], %r325;
	ld.shared.u32 	%r326, [%r5+8260];
	ld.shared.u32 	%r327, [%r81+4352];
	add.s32 	%r328, %r327, %r326;
	min.s32 	%r329, %r328, %r315;
	ld.shared.u32 	%r330, [%r81+4480];
	add.s32 	%r331, %r330, %r326;
	min.s32 	%r332, %r331, %r318;
	ld.shared.u32 	%r333, [%r5+72];
	ld.shared.u32 	%r334, [%r81+4608];
	add.s32 	%r335, %r334, %r333;
	min.s32 	%r336, %r335, %r322;
	st.shared.u32 	[%r26], %r336;
	ld.shared.u32 	%r337, [%r81+4736];
	add.s32 	%r338, %r337, %r333;
	min.s32 	%r339, %r338, %r325;
	st.shared.u32 	[%r26+128], %r339;
	ld.shared.u32 	%r340, [%r5+8264];
	ld.shared.u32 	%r341, [%r81+4608];
	add.s32 	%r342, %r341, %r340;
	min.s32 	%r343, %r342, %r329;
	ld.shared.u32 	%r344, [%r81+4736];
	add.s32 	%r345, %r344, %r340;
	min.s32 	%r346, %r345, %r332;
	ld.shared.u32 	%r347, [%r5+76];
	ld.shared.u32 	%r348, [%r81+4864];
	add.s32 	%r349, %r348, %r347;
	min.s32 	%r350, %r349, %r336;
	st.shared.u32 	[%r26], %r350;
	ld.shared.u32 	%r351, [%r81+4992];
	add.s32 	%r352, %r351, %r347;
	min.s32 	%r353, %r352, %r339;
	st.shared.u32 	[%r26+128], %r353;
	ld.shared.u32 	%r354, [%r5+8268];
	ld.shared.u32 	%r355, [%r81+4864];
	add.s32 	%r356, %r355, %r354;
	min.s32 	%r357, %r356, %r343;
	ld.shared.u32 	%r358, [%r81+4992];
	add.s32 	%r359, %r358, %r354;
	min.s32 	%r360, %r359, %r346;
	ld.shared.u32 	%r361, [%r5+80];
	ld.shared.u32 	%r362, [%r81+5120];
	add.s32 	%r363, %r362, %r361;
	min.s32 	%r364, %r363, %r350;
	st.shared.u32 	[%r26], %r364;
	ld.shared.u32 	%r365, [%r81+5248];
	add.s32 	%r366, %r365, %r361;
	min.s32 	%r367, %r366, %r353;
	st.shared.u32 	[%r26+128], %r367;
	ld.shared.u32 	%r368, [%r5+8272];
	ld.shared.u32 	%r369, [%r81+5120];
	add.s32 	%r370, %r369, %r368;
	min.s32 	%r371, %r370, %r357;
	ld.shared.u32 	%r372, [%r81+5248];
	add.s32 	%r373, %r372, %r368;
	min.s32 	%r374, %r373, %r360;
	ld.shared.u32 	%r375, [%r5+84];
	ld.shared.u32 	%r376, [%r81+5376];
	add.s32 	%r377, %r376, %r375;
	min.s32 	%r378, %r377, %r364;
	st.shared.u32 	[%r26], %r378;
	ld.shared.u32 	%r379, [%r81+5504];
	add.s32 	%r380, %r379, %r375;
	min.s32 	%r381, %r380, %r367;
	st.shared.u32 	[%r26+128], %r381;
	ld.shared.u32 	%r382, [%r5+8276];
	ld.shared.u32 	%r383, [%r81+5376];
	add.s32 	%r384, %r383, %r382;
	min.s32 	%r385, %r384, %r371;
	ld.shared.u32 	%r386, [%r81+5504];
	add.s32 	%r387, %r386, %r382;
	min.s32 	%r388, %r387, %r374;
	ld.shared.u32 	%r389, [%r5+88];
	ld.shared.u32 	%r390, [%r81+5632];
	add.s32 	%r391, %r390, %r389;
	min.s32 	%r392, %r391, %r378;
	st.shared.u32 	[%r26], %r392;
	ld.shared.u32 	%r393, [%r81+5760];
	add.s32 	%r394, %r393, %r389;
	min.s32 	%r395, %r394, %r381;
	st.shared.u32 	[%r26+128], %r395;
	ld.shared.u32 	%r396, [%r5+8280];
	ld.shared.u32 	%r397, [%r81+5632];
	add.s32 	%r398, %r397, %r396;
	min.s32 	%r399, %r398, %r385;
	ld.shared.u32 	%r400, [%r81+5760];
	add.s32 	%r401, %r400, %r396;
	min.s32 	%r402, %r401, %r388;
	ld.shared.u32 	%r403, [%r5+92];
	ld.shared.u32 	%r404, [%r81+5888];
	add.s32 	%r405, %r404, %r403;
	min.s32 	%r406, %r405, %r392;
	st.shared.u32 	[%r26], %r406;
	ld.shared.u32 	%r407, [%r81+6016];
	add.s32 	%r408, %r407, %r403;
	min.s32 	%r409, %r408, %r395;
	st.shared.u32 	[%r26+128], %r409;
	ld.shared.u32 	%r410, [%r5+8284];
	ld.shared.u32 	%r411, [%r81+5888];
	add.s32 	%r412, %r411, %r410;
	min.s32 	%r413, %r412, %r399;
	ld.shared.u32 	%r414, [%r81+6016];
	add.s32 	%r415, %r414, %r410;
	min.s32 	%r416, %r415, %r402;
	ld.shared.u32 	%r417, [%r5+96];
	ld.shared.u32 	%r418, [%r81+6144];
	add.s32 	%r419, %r418, %r417;
	min.s32 	%r420, %r419, %r406;
	st.shared.u32 	[%r26], %r420;
	ld.shared.u32 	%r421, [%r81+6272];
	add.s32 	%r422, %r421, %r417;
	min.s32 	%r423, %r422, %r409;
	st.shared.u32 	[%r26+128], %r423;
	ld.shared.u32 	%r424, [%r5+8288];
	ld.shared.u32 	%r425, [%r81+6144];
	add.s32 	%r426, %r425, %r424;
	min.s32 	%r427, %r426, %r413;
	ld.shared.u32 	%r428, [%r81+6272];
	add.s32 	%r429, %r428, %r424;
	min.s32 	%r430, %r429, %r416;
	ld.shared.u32 	%r431, [%r5+100];
	ld.shared.u32 	%r432, [%r81+6400];
	add.s32 	%r433, %r432, %r431;
	min.s32 	%r434, %r433, %r420;
	st.shared.u32 	[%r26], %r434;
	ld.shared.u32 	%r435, [%r81+6528];
	add.s32 	%r436, %r435, %r431;
	min.s32 	%r437, %r436, %r423;
	st.shared.u32 	[%r26+128], %r437;
	ld.shared.u32 	%r438, [%r5+8292];
	ld.shared.u32 	%r439, [%r81+6400];
	add.s32 	%r440, %r439, %r438;
	min.s32 	%r441, %r440, %r427;
	ld.shared.u32 	%r442, [%r81+6528];
	add.s32 	%r443, %r442, %r438;
	min.s32 	%r444, %r443, %r430;
	ld.shared.u32 	%r445, [%r5+104];
	ld.shared.u32 	%r446, [%r81+6656];
	add.s32 	%r447, %r446, %r445;
	min.s32 	%r448, %r447, %r434;
	st.shared.u32 	[%r26], %r448;
	ld.shared.u32 	%r449, [%r81+6784];
	add.s32 	%r450, %r449, %r445;
	min.s32 	%r451, %r450, %r437;
	st.shared.u32 	[%r26+128], %r451;
	ld.shared.u32 	%r452, [%r5+8296];
	ld.shared.u32 	%r453, [%r81+6656];
	add.s32 	%r454, %r453, %r452;
	min.s32 	%r455, %r454, %r441;
	ld.shared.u32 	%r456, [%r81+6784];
	add.s32 	%r457, %r456, %r452;
	min.s32 	%r458, %r457, %r444;
	ld.shared.u32 	%r459, [%r5+108];
	ld.shared.u32 	%r460, [%r81+6912];
	add.s32 	%r461, %r460, %r459;
	min.s32 	%r462, %r461, %r448;
	st.shared.u32 	[%r26], %r462;
	ld.shared.u32 	%r463, [%r81+7040];
	add.s32 	%r464, %r463, %r459;
	min.s32 	%r465, %r464, %r451;
	st.shared.u32 	[%r26+128], %r465;
	ld.shared.u32 	%r466, [%r5+8300];
	ld.shared.u32 	%r467, [%r81+6912];
	add.s32 	%r468, %r467, %r466;
	min.s32 	%r469, %r468, %r455;
	ld.shared.u32 	%r470, [%r81+7040];
	add.s32 	%r471, %r470, %r466;
	min.s32 	%r472, %r471, %r458;
	ld.shared.u32 	%r473, [%r5+112];
	ld.shared.u32 	%r474, [%r81+7168];
	add.s32 	%r475, %r474, %r473;
	min.s32 	%r476, %r475, %r462;
	st.shared.u32 	[%r26], %r476;
	ld.shared.u32 	%r477, [%r81+7296];
	add.s32 	%r478, %r477, %r473;
	min.s32 	%r479, %r478, %r465;
	st.shared.u32 	[%r26+128], %r479;
	ld.shared.u32 	%r480, [%r5+8304];
	ld.shared.u32 	%r481, [%r81+7168];
	add.s32 	%r482, %r481, %r480;
	min.s32 	%r483, %r482, %r469;
	ld.shared.u32 	%r484, [%r81+7296];
	add.s32 	%r485, %r484, %r480;
	min.s32 	%r486, %r485, %r472;
	ld.shared.u32 	%r487, [%r5+116];
	ld.shared.u32 	%r488, [%r81+7424];
	add.s32 	%r489, %r488, %r487;
	min.s32 	%r490, %r489, %r476;
	st.shared.u32 	[%r26], %r490;
	ld.shared.u32 	%r491, [%r81+7552];
	add.s32 	%r492, %r491, %r487;
	min.s32 	%r493, %r492, %r479;
	st.shared.u32 	[%r26+128], %r493;
	ld.shared.u32 	%r494, [%r5+8308];
	ld.shared.u32 	%r495, [%r81+7424];
	add.s32 	%r496, %r495, %r494;
	min.s32 	%r497, %r496, %r483;
	ld.shared.u32 	%r498, [%r81+7552];
	add.s32 	%r499, %r498, %r494;
	min.s32 	%r500, %r499, %r486;
	ld.shared.u32 	%r501, [%r5+120];
	ld.shared.u32 	%r502, [%r81+7680];
	add.s32 	%r503, %r502, %r501;
	min.s32 	%r504, %r503, %r490;
	st.shared.u32 	[%r26], %r504;
	ld.shared.u32 	%r505, [%r81+7808];
	add.s32 	%r506, %r505, %r501;
	min.s32 	%r507, %r506, %r493;
	st.shared.u32 	[%r26+128], %r507;
	ld.shared.u32 	%r508, [%r5+8312];
	ld.shared.u32 	%r509, [%r81+7680];
	add.s32 	%r510, %r509, %r508;
	min.s32 	%r511, %r510, %r497;
	ld.shared.u32 	%r512, [%r81+7808];
	add.s32 	%r513, %r512, %r508;
	min.s32 	%r514, %r513, %r500;
	ld.shared.u32 	%r515, [%r5+124];
	ld.shared.u32 	%r516, [%r81+7936];
	add.s32 	%r517, %r516, %r515;
	min.s32 	%r518, %r517, %r504;
	st.shared.u32 	[%r26], %r518;
	ld.shared.u32 	%r519, [%r81+8064];
	add.s32 	%r520, %r519, %r515;
	min.s32 	%r521, %r520, %r507;
	st.shared.u32 	[%r26+128], %r521;
	ld.shared.u32 	%r522, [%r5+8316];
	ld.shared.u32 	%r523, [%r81+7936];
	add.s32 	%r524, %r523, %r522;
	min.s32 	%r525, %r524, %r511;
	st.shared.u32 	[%r26+8192], %r525;
	ld.shared.u32 	%r526, [%r81+8064];
	add.s32 	%r527, %r526, %r522;
	min.s32 	%r528, %r527, %r514;
	st.shared.u32 	[%r26+8320], %r528;
	ld.shared.u32 	%r529, [%r5+128];
	ld.shared.u32 	%r530, [%r81+8192];
	add.s32 	%r531, %r530, %r529;
	min.s32 	%r532, %r531, %r518;
	st.shared.u32 	[%r26], %r532;
	ld.shared.u32 	%r533, [%r81+8320];
	add.s32 	%r534, %r533, %r529;
	min.s32 	%r535, %r534, %r521;
	st.shared.u32 	[%r26+128], %r535;
	ld.shared.u32 	%r536, [%r5+8320];
	ld.shared.u32 	%r537, [%r81+8192];
	add.s32 	%r538, %r537, %r536;
	min.s32 	%r539, %r538, %r525;
	st.shared.u32 	[%r26+8192], %r539;
	ld.shared.u32 	%r540, [%r81+8320];
	add.s32 	%r541, %r540, %r536;
	min.s32 	%r542, %r541, %r528;
	st.shared.u32 	[%r26+8320], %r542;
	ld.shared.u32 	%r543, [%r5+132];
	ld.shared.u32 	%r544, [%r81+8448];
	add.s32 	%r545, %r544, %r543;
	min.s32 	%r546, %r545, %r532;
	st.shared.u32 	[%r26], %r546;
	ld.shared.u32 	%r547, [%r81+8576];
	add.s32 	%r548, %r547, %r543;
	min.s32 	%r549, %r548, %r535;
	st.shared.u32 	[%r26+128], %r549;
	ld.shared.u32 	%r550, [%r5+8324];
	ld.shared.u32 	%r551, [%r81+8448];
	add.s32 	%r552, %r551, %r550;
	min.s32 	%r553, %r552, %r539;
	st.shared.u32 	[%r26+8192], %r553;
	ld.shared.u32 	%r554, [%r81+8576];
	add.s32 	%r555, %r554, %r550;
	min.s32 	%r556, %r555, %r542;
	st.shared.u32 	[%r26+8320], %r556;
	ld.shared.u32 	%r557, [%r5+136];
	ld.shared.u32 	%r558, [%r81+8704];
	add.s32 	%r559, %r558, %r557;
	min.s32 	%r560, %r559, %r546;
	st.shared.u32 	[%r26], %r560;
	ld.shared.u32 	%r561, [%r81+8832];
	add.s32 	%r562, %r561, %r557;
	min.s32 	%r563, %r562, %r549;
	st.shared.u32 	[%r26+128], %r563;
	ld.shared.u32 	%r564, [%r5+8328];
	ld.shared.u32 	%r565, [%r81+8704];
	add.s32 	%r566, %r565, %r564;
	min.s32 	%r567, %r566, %r553;
	st.shared.u32 	[%r26+8192], %r567;
	ld.shared.u32 	%r568, [%r81+8832];
	add.s32 	%r569, %r568, %r564;
	min.s32 	%r570, %r569, %r556;
	st.shared.u32 	[%r26+8320], %r570;
	ld.shared.u32 	%r571, [%r5+140];
	ld.shared.u32 	%r572, [%r81+8960];
	add.s32 	%r573, %r572, %r571;
	min.s32 	%r574, %r573, %r560;
	st.shared.u32 	[%r26], %r574;
	ld.shared.u32 	%r575, [%r81+9088];
	add.s32 	%r576, %r575, %r571;
	min.s32 	%r577, %r576, %r563;
	st.shared.u32 	[%r26+128], %r577;
	ld.shared.u32 	%r578, [%r5+8332];
	ld.shared.u32 	%r579, [%r81+8960];
	add.s32 	%r580, %r579, %r578;
	min.s32 	%r581, %r580, %r567;
	st.shared.u32 	[%r26+8192], %r581;
	ld.shared.u32 	%r582, [%r81+9088];
	add.s32 	%r583, %r582, %r578;
	min.s32 	%r584, %r583, %r570;
	st.shared.u32 	[%r26+8320], %r584;
	ld.shared.u32 	%r585, [%r5+144];
	ld.shared.u32 	%r586, [%r81+9216];
	add.s32 	%r587, %r586, %r585;
	min.s32 	%r588, %r587, %r574;
	st.shared.u32 	[%r26], %r588;
	ld.shared.u32 	%r589, [%r81+9344];
	add.s32 	%r590, %r589, %r585;
	min.s32 	%r591, %r590, %r577;
	st.shared.u32 	[%r26+128], %r591;
	ld.shared.u32 	%r592, [%r5+8336];
	ld.shared.u32 	%r593, [%r81+9216];
	add.s32 	%r594, %r593, %r592;
	min.s32 	%r595, %r594, %r581;
	st.shared.u32 	[%r26+8192], %r595;
	ld.shared.u32 	%r596, [%r81+9344];
	add.s32 	%r597, %r596, %r592;
	min.s32 	%r598, %r597, %r584;
	st.shared.u32 	[%r26+8320], %r598;
	ld.shared.u32 	%r599, [%r5+148];
	ld.shared.u32 	%r600, [%r81+9472];
	add.s32 	%r601, %r600, %r599;
	min.s32 	%r602, %r601, %r588;
	st.shared.u32 	[%r26], %r602;
	ld.shared.u32 	%r603, [%r81+9600];
	add.s32 	%r604, %r603, %r599;
	min.s32 	%r605, %r604, %r591;
	st.shared.u32 	[%r26+128], %r605;
	ld.shared.u32 	%r606, [%r5+8340];
	ld.shared.u32 	%r607, [%r81+9472];
	add.s32 	%r608, %r607, %r606;
	min.s32 	%r609, %r608, %r595;
	st.shared.u32 	[%r26+8192], %r609;
	ld.shared.u32 	%r610, [%r81+9600];
	add.s32 	%r611, %r610, %r606;
	min.s32 	%r612, %r611, %r598;
	st.shared.u32 	[%r26+8320], %r612;
	ld.shared.u32 	%r613, [%r5+152];
	ld.shared.u32 	%r614, [%r81+9728];
	add.s32 	%r615, %r614, %r613;
	min.s32 	%r616, %r615, %r602;
	st.shared.u32 	[%r26], %r616;
	ld.shared.u32 	%r617, [%r81+9856];
	add.s32 	%r618, %r617, %r613;
	min.s32 	%r619, %r618, %r605;
	st.shared.u32 	[%r26+128], %r619;
	ld.shared.u32 	%r620, [%r5+8344];
	ld.shared.u32 	%r621, [%r81+9728];
	add.s32 	%r622, %r621, %r620;
	min.s32 	%r623, %r622, %r609;
	st.shared.u32 	[%r26+8192], %r623;
	ld.shared.u32 	%r624, [%r81+9856];
	add.s32 	%r625, %r624, %r620;
	min.s32 	%r626, %r625, %r612;
	st.shared.u32 	[%r26+8320], %r626;
	ld.shared.u32 	%r627, [%r5+156];
	ld.shared.u32 	%r628, [%r81+9984];
	add.s32 	%r629, %r628, %r627;
	min.s32 	%r630, %r629, %r616;
	st.shared.u32 	[%r26], %r630;
	ld.shared.u32 	%r631, [%r81+10112];
	add.s32 	%r632, %r631, %r627;
	min.s32 	%r633, %r632, %r619;
	st.shared.u32 	[%r26+128], %r633;
	ld.shared.u32 	%r634, [%r5+8348];
	ld.shared.u32 	%r635, [%r81+9984];
	add.s32 	%r636, %r635, %r634;
	min.s32 	%r637, %r636, %r623;
	st.shared.u32 	[%r26+8192], %r637;
	ld.shared.u32 	%r638, [%r81+10112];
	add.s32 	%r639, %r638, %r634;
	min.s32 	%r640, %r639, %r626;
	st.shared.u32 	[%r26+8320], %r640;
	ld.shared.u32 	%r641, [%r5+160];
	ld.shared.u32 	%r642, [%r81+10240];
	add.s32 	%r643, %r642, %r641;
	min.s32 	%r644, %r643, %r630;
	st.shared.u32 	[%r26], %r644;
	ld.shared.u32 	%r645, [%r81+10368];
	add.s32 	%r646, %r645, %r641;
	min.s32 	%r647, %r646, %r633;
	st.shared.u32 	[%r26+128], %r647;
	ld.shared.u32 	%r648, [%r5+8352];
	ld.shared.u32 	%r649, [%r81+10240];
	add.s32 	%r650, %r649, %r648;
	min.s32 	%r651, %r650, %r637;
	st.shared.u32 	[%r26+8192], %r651;
	ld.shared.u32 	%r652, [%r81+10368];
	add.s32 	%r653, %r652, %r648;
	min.s32 	%r654, %r653, %r640;
	st.shared.u32 	[%r26+8320], %r654;
	ld.shared.u32 	%r655, [%r5+164];
	ld.shared.u32 	%r656, [%r81+10496];
	add.s32 	%r657, %r656, %r655;
	min.s32 	%r658, %r657, %r644;
	st.shared.u32 	[%r26], %r658;
	ld.shared.u32 	%r659, [%r81+10624];
	add.s32 	%r660, %r659, %r655;
	min.s32 	%r661, %r660, %r647;
	st.shared.u32 	[%r26+128], %r661;
	ld.shared.u32 	%r662, [%r5+8356];
	ld.shared.u32 	%r663, [%r81+10496];
	add.s32 	%r664, %r663, %r662;
	min.s32 	%r665, %r664, %r651;
	st.shared.u32 	[%r26+8192], %r665;
	ld.shared.u32 	%r666, [%r81+10624];
	add.s32 	%r667, %r666, %r662;
	min.s32 	%r668, %r667, %r654;
	st.shared.u32 	[%r26+8320], %r668;
	ld.shared.u32 	%r669, [%r5+168];
	ld.shared.u32 	%r670, [%r81+10752];
	add.s32 	%r671, %r670, %r669;
	min.s32 	%r672, %r671, %r658;
	st.shared.u32 	[%r26], %r672;
	ld.shared.u32 	%r673, [%r81+10880];
	add.s32 	%r674, %r673, %r669;
	min.s32 	%r675, %r674, %r661;
	st.shared.u32 	[%r26+128], %r675;
	ld.shared.u32 	%r676, [%r5+8360];
	ld.shared.u32 	%r677, [%r81+10752];
	add.s32 	%r678, %r677, %r676;
	min.s32 	%r679, %r678, %r665;
	st.shared.u32 	[%r26+8192], %r679;
	ld.shared.u32 	%r680, [%r81+10880];
	add.s32 	%r681, %r680, %r676;
	min.s32 	%r682, %r681, %r668;
	st.shared.u32 	[%r26+8320], %r682;
	ld.shared.u32 	%r683, [%r5+172];
	ld.shared.u32 	%r684, [%r81+11008];
	add.s32 	%r685, %r684, %r683;
	min.s32 	%r686, %r685, %r672;
	st.shared.u32 	[%r26], %r686;
	ld.shared.u32 	%r687, [%r81+11136];
	add.s32 	%r688, %r687, %r683;
	min.s32 	%r689, %r688, %r675;
	st.shared.u32 	[%r26+128], %r689;
	ld.shared.u32 	%r690, [%r5+8364];
	ld.shared.u32 	%r691, [%r81+11008];
	add.s32 	%r692, %r691, %r690;
	min.s32 	%r693, %r692, %r679;
	st.shared.u32 	[%r26+8192], %r693;
	ld.shared.u32 	%r694, [%r81+11136];
	add.s32 	%r695, %r694, %r690;
	min.s32 	%r696, %r695, %r682;
	st.shared.u32 	[%r26+8320], %r696;
	ld.shared.u32 	%r697, [%r5+176];
	ld.shared.u32 	%r698, [%r81+11264];
	add.s32 	%r699, %r698, %r697;
	min.s32 	%r700, %r699, %r686;
	st.shared.u32 	[%r26], %r700;
	ld.shared.u32 	%r701, [%r81+11392];
	add.s32 	%r702, %r701, %r697;
	min.s32 	%r703, %r702, %r689;
	st.shared.u32 	[%r26+128], %r703;
	ld.shared.u32 	%r704, [%r5+8368];
	ld.shared.u32 	%r705, [%r81+11264];
	add.s32 	%r706, %r705, %r704;
	min.s32 	%r707, %r706, %r693;
	st.shared.u32 	[%r26+8192], %r707;
	ld.shared.u32 	%r708, [%r81+11392];
	add.s32 	%r709, %r708, %r704;
	min.s32 	%r710, %r709, %r696;
	st.shared.u32 	[%r26+8320], %r710;
	ld.shared.u32 	%r711, [%r5+180];
	ld.shared.u32 	%r712, [%r81+11520];
	add.s32 	%r713, %r712, %r711;
	min.s32 	%r714, %r713, %r700;
	st.shared.u32 	[%r26], %r714;
	ld.shared.u32 	%r715, [%r81+11648];
	add.s32 	%r716, %r715, %r711;
	min.s32 	%r717, %r716, %r703;
	st.shared.u32 	[%r26+128], %r717;
	ld.shared.u32 	%r718, [%r5+8372];
	ld.shared.u32 	%r719, [%r81+11520];
	add.s32 	%r720, %r719, %r718;
	min.s32 	%r721, %r720, %r707;
	st.shared.u32 	[%r26+8192], %r721;
	ld.shared.u32 	%r722, [%r81+11648];
	add.s32 	%r723, %r722, %r718;
	min.s32 	%r724, %r723, %r710;
	st.shared.u32 	[%r26+8320], %r724;
	ld.shared.u32 	%r725, [%r5+184];
	ld.shared.u32 	%r726, [%r81+11776];
	add.s32 	%r727, %r726, %r725;
	min.s32 	%r728, %r727, %r714;
	st.shared.u32 	[%r26], %r728;
	ld.shared.u32 	%r729, [%r81+11904];
	add.s32 	%r730, %r729, %r725;
	min.s32 	%r731, %r730, %r717;
	st.shared.u32 	[%r26+128], %r731;
	ld.shared.u32 	%r732, [%r5+8376];
	ld.shared.u32 	%r733, [%r81+11776];
	add.s32 	%r734, %r733, %r732;
	min.s32 	%r735, %r734, %r721;
	st.shared.u32 	[%r26+8192], %r735;
	ld.shared.u32 	%r736, [%r81+11904];
	add.s32 	%r737, %r736, %r732;
	min.s32 	%r738, %r737, %r724;
	st.shared.u32 	[%r26+8320], %r738;
	ld.shared.u32 	%r739, [%r5+188];
	ld.shared.u32 	%r740, [%r81+12032];
	add.s32 	%r741, %r740, %r739;
	min.s32 	%r742, %r741, %r728;
	st.shared.u32 	[%r26], %r742;
	ld.shared.u32 	%r743, [%r81+12160];
	add.s32 	%r744, %r743, %r739;
	min.s32 	%r745, %r744, %r731;
	st.shared.u32 	[%r26+128], %r745;
	ld.shared.u32 	%r746, [%r5+8380];
	ld.shared.u32 	%r747, [%r81+12032];
	add.s32 	%r748, %r747, %r746;
	min.s32 	%r749, %r748, %r735;
	st.shared.u32 	[%r26+8192], %r749;
	ld.shared.u32 	%r750, [%r81+12160];
	add.s32 	%r751, %r750, %r746;
	min.s32 	%r752, %r751, %r738;
	st.shared.u32 	[%r26+8320], %r752;
	ld.shared.u32 	%r753, [%r5+192];
	ld.shared.u32 	%r754, [%r81+12288];
	add.s32 	%r755, %r754, %r753;
	min.s32 	%r756, %r755, %r742;
	st.shared.u32 	[%r26], %r756;
	ld.shared.u32 	%r757, [%r81+12416];
	add.s32 	%r758, %r757, %r753;
	min.s32 	%r759, %r758, %r745;
	st.shared.u32 	[%r26+128], %r759;
	ld.shared.u32 	%r760, [%r5+8384];
	ld.shared.u32 	%r761, [%r81+12288];
	add.s32 	%r762, %r761, %r760;
	min.s32 	%r763, %r762, %r749;
	st.shared.u32 	[%r26+8192], %r763;
	ld.shared.u32 	%r764, [%r81+12416];
	add.s32 	%r765, %r764, %r760;
	min.s32 	%r766, %r765, %r752;
	st.shared.u32 	[%r26+8320], %r766;
	ld.shared.u32 	%r767, [%r5+196];
	ld.shared.u32 	%r768, [%r81+12544];
	add.s32 	%r769, %r768, %r767;
	min.s32 	%r770, %r769, %r756;
	st.shared.u32 	[%r26], %r770;
	ld.shared.u32 	%r771, [%r81+12672];
	add.s32 	%r772, %r771, %r767;
	min.s32 	%r773, %r772, %r759;
	st.shared.u32 	[%r26+128], %r773;
	ld.shared.u32 	%r774, [%r5+8388];
	ld.shared.u32 	%r775, [%r81+12544];
	add.s32 	%r776, %r775, %r774;
	min.s32 	%r777, %r776, %r763;
	st.shared.u32 	[%r26+8192], %r777;
	ld.shared.u32 	%r778, [%r81+12672];
	add.s32 	%r779, %r778, %r774;
	min.s32 	%r780, %r779, %r766;
	st.shared.u32 	[%r26+8320], %r780;
	ld.shared.u32 	%r781, [%r5+200];
	ld.shared.u32 	%r782, [%r81+12800];
	add.s32 	%r783, %r782, %r781;
	min.s32 	%r784, %r783, %r770;
	st.shared.u32 	[%r26], %r784;
	ld.shared.u32 	%r785, [%r81+12928];
	add.s32 	%r786, %r785, %r781;
	min.s32 	%r787, %r786, %r773;
	st.shared.u32 	[%r26+128], %r787;
	ld.shared.u32 	%r788, [%r5+8392];
	ld.shared.u32 	%r789, [%r81+12800];
	add.s32 	%r790, %r789, %r788;
	min.s32 	%r791, %r790, %r777;
	st.shared.u32 	[%r26+8192], %r791;
	ld.shared.u32 	%r792, [%r81+12928];
	add.s32 	%r793, %r792, %r788;
	min.s32 	%r794, %r793, %r780;
	st.shared.u32 	[%r26+8320], %r794;
	ld.shared.u32 	%r795, [%r5+204];
	ld.shared.u32 	%r796, [%r81+13056];
	add.s32 	%r797, %r796, %r795;
	min.s32 	%r798, %r797, %r784;
	st.shared.u32 	[%r26], %r798;
	ld.shared.u32 	%r799, [%r81+13184];
	add.s32 	%r800, %r799, %r795;
	min.s32 	%r801, %r800, %r787;
	st.shared.u32 	[%r26+128], %r801;
	ld.shared.u32 	%r802, [%r5+8396];
	ld.shared.u32 	%r803, [%r81+13056];
	add.s32 	%r804, %r803, %r802;
	min.s32 	%r805, %r804, %r791;
	st.shared.u32 	[%r26+8192], %r805;
	ld.shared.u32 	%r806, [%r81+13184];
	add.s32 	%r807, %r806, %r802;
	min.s32 	%r808, %r807, %r794;
	st.shared.u32 	[%r26+8320], %r808;
	ld.shared.u32 	%r809, [%r5+208];
	ld.shared.u32 	%r810, [%r81+13312];
	add.s32 	%r811, %r810, %r809;
	min.s32 	%r812, %r811, %r798;
	st.shared.u32 	[%r26], %r812;
	ld.shared.u32 	%r813, [%r81+13440];
	add.s32 	%r814, %r813, %r809;
	min.s32 	%r815, %r814, %r801;
	st.shared.u32 	[%r26+128], %r815;
	ld.shared.u32 	%r816, [%r5+8400];
	ld.shared.u32 	%r817, [%r81+13312];
	add.s32 	%r818, %r817, %r816;
	min.s32 	%r819, %r818, %r805;
	st.shared.u32 	[%r26+8192], %r819;
	ld.shared.u32 	%r820, [%r81+13440];
	add.s32 	%r821, %r820, %r816;
	min.s32 	%r822, %r821, %r808;
	st.shared.u32 	[%r26+8320], %r822;
	ld.shared.u32 	%r823, [%r5+212];
	ld.shared.u32 	%r824, [%r81+13568];
	add.s32 	%r825, %r824, %r823;
	min.s32 	%r826, %r825, %r812;
	st.shared.u32 	[%r26], %r826;
	ld.shared.u32 	%r827, [%r81+13696];
	add.s32 	%r828, %r827, %r823;
	min.s32 	%r829, %r828, %r815;
	st.shared.u32 	[%r26+128], %r829;
	ld.shared.u32 	%r830, [%r5+8404];
	ld.shared.u32 	%r831, [%r81+13568];
	add.s32 	%r832, %r831, %r830;
	min.s32 	%r833, %r832, %r819;
	st.shared.u32 	[%r26+8192], %r833;
	ld.shared.u32 	%r834, [%r81+13696];
	add.s32 	%r835, %r834, %r830;
	min.s32 	%r836, %r835, %r822;
	st.shared.u32 	[%r26+8320], %r836;
	ld.shared.u32 	%r837, [%r5+216];
	ld.shared.u32 	%r838, [%r81+13824];
	add.s32 	%r839, %r838, %r837;
	min.s32 	%r840, %r839, %r826;
	st.shared.u32 	[%r26], %r840;
	ld.shared.u32 	%r841, [%r81+13952];
	add.s32 	%r842, %r841, %r837;
	min.s32 	%r843, %r842, %r829;
	st.shared.u32 	[%r26+128], %r843;
	ld.shared.u32 	%r844, [%r5+8408];
	ld.shared.u32 	%r845, [%r81+13824];
	add.s32 	%r846, %r845, %r844;
	min.s32 	%r847, %r846, %r833;
	st.shared.u32 	[%r26+8192], %r847;
	ld.shared.u32 	%r848, [%r81+13952];
	add.s32 	%r849, %r848, %r844;
	min.s32 	%r850, %r849, %r836;
	st.shared.u32 	[%r26+8320], %r850;
	ld.shared.u32 	%r851, [%r5+220];
	ld.shared.u32 	%r852, [%r81+14080];
	add.s32 	%r853, %r852, %r851;
	min.s32 	%r854, %r853, %r840;
	st.shared.u32 	[%r26], %r854;
	ld.shared.u32 	%r855, [%r81+14208];
	add.s32 	%r856, %r855, %r851;
	min.s32 	%r857, %r856, %r843;
	st.shared.u32 	[%r26+128], %r857;
	ld.shared.u32 	%r858, [%r5+8412];
	ld.shared.u32 	%r859, [%r81+14080];
	add.s32 	%r860, %r859, %r858;
	min.s32 	%r861, %r860, %r847;
	st.shared.u32 	[%r26+8192], %r861;
	ld.shared.u32 	%r862, [%r81+14208];
	add.s32 	%r863, %r862, %r858;
	min.s32 	%r864, %r863, %r850;
	st.shared.u32 	[%r26+8320], %r864;
	ld.shared.u32 	%r865, [%r5+224];
	ld.shared.u32 	%r866, [%r81+14336];
	add.s32 	%r867, %r866, %r865;
	min.s32 	%r868, %r867, %r854;
	st.shared.u32 	[%r26], %r868;
	ld.shared.u32 	%r869, [%r81+14464];
	add.s32 	%r870, %r869, %r865;
	min.s32 	%r871, %r870, %r857;
	st.shared.u32 	[%r26+128], %r871;
	ld.shared.u32 	%r872, [%r5+8416];
	ld.shared.u32 	%r873, [%r81+14336];
	add.s32 	%r874, %r873, %r872;
	min.s32 	%r875, %r874, %r861;
	st.shared.u32 	[%r26+8192], %r875;
	ld.shared.u32 	%r876, [%r81+14464];
	add.s32 	%r877, %r876, %r872;
	min.s32 	%r878, %r877, %r864;
	st.shared.u32 	[%r26+8320], %r878;
	ld.shared.u32 	%r879, [%r5+228];
	ld.shared.u32 	%r880, [%r81+14592];
	add.s32 	%r881, %r880, %r879;
	min.s32 	%r882, %r881, %r868;
	st.shared.u32 	[%r26], %r882;
	ld.shared.u32 	%r883, [%r81+14720];
	add.s32 	%r884, %r883, %r879;
	min.s32 	%r885, %r884, %r871;
	st.shared.u32 	[%r26+128], %r885;
	ld.shared.u32 	%r886, [%r5+8420];
	ld.shared.u32 	%r887, [%r81+14592];
	add.s32 	%r888, %r887, %r886;
	min.s32 	%r889, %r888, %r875;
	st.shared.u32 	[%r26+8192], %r889;
	ld.shared.u32 	%r890, [%r81+14720];
	add.s32 	%r891, %r890, %r886;
	min.s32 	%r892, %r891, %r878;
	st.shared.u32 	[%r26+8320], %r892;
	ld.shared.u32 	%r893, [%r5+232];
	ld.shared.u32 	%r894, [%r81+14848];
	add.s32 	%r895, %r894, %r893;
	min.s32 	%r896, %r895, %r882;
	st.shared.u32 	[%r26], %r896;
	ld.shared.u32 	%r897, [%r81+14976];
	add.s32 	%r898, %r897, %r893;
	min.s32 	%r899, %r898, %r885;
	st.shared.u32 	[%r26+128], %r899;
	ld.shared.u32 	%r900, [%r5+8424];
	ld.shared.u32 	%r901, [%r81+14848];
	add.s32 	%r902, %r901, %r900;
	min.s32 	%r903, %r902, %r889;
	st.shared.u32 	[%r26+8192], %r903;
	ld.shared.u32 	%r904, [%r81+14976];
	add.s32 	%r905, %r904, %r900;
	min.s32 	%r906, %r905, %r892;
	st.shared.u32 	[%r26+8320], %r906;
	ld.shared.u32 	%r907, [%r5+236];
	ld.shared.u32 	%r908, [%r81+15104];
	add.s32 	%r909, %r908, %r907;
	min.s32 	%r910, %r909, %r896;
	st.shared.u32 	[%r26], %r910;
	ld.shared.u32 	%r911, [%r81+15232];
	add.s32 	%r912, %r911, %r907;
	min.s32 	%r913, %r912, %r899;
	st.shared.u32 	[%r26+128], %r913;
	ld.shared.u32 	%r914, [%r5+8428];
	ld.shared.u32 	%r915, [%r81+15104];
	add.s32 	%r916, %r915, %r914;
	min.s32 	%r917, %r916, %r903;
	st.shared.u32 	[%r26+8192], %r917;
	ld.shared.u32 	%r918, [%r81+15232];
	add.s32 	%r919, %r918, %r914;
	min.s32 	%r920, %r919, %r906;
	st.shared.u32 	[%r26+8320], %r920;
	ld.shared.u32 	%r921, [%r5+240];
	ld.shared.u32 	%r922, [%r81+15360];
	add.s32 	%r923, %r922, %r921;
	min.s32 	%r924, %r923, %r910;
	st.shared.u32 	[%r26], %r924;
	ld.shared.u32 	%r925, [%r81+15488];
	add.s32 	%r926, %r925, %r921;
	min.s32 	%r927, %r926, %r913;
	st.shared.u32 	[%r26+128], %r927;
	ld.shared.u32 	%r928, [%r5+8432];
	ld.shared.u32 	%r929, [%r81+15360];
	add.s32 	%r930, %r929, %r928;
	min.s32 	%r931, %r930, %r917;
	st.shared.u32 	[%r26+8192], %r931;
	ld.shared.u32 	%r932, [%r81+15488];
	add.s32 	%r933, %r932, %r928;
	min.s32 	%r934, %r933, %r920;
	st.shared.u32 	[%r26+8320], %r934;
	ld.shared.u32 	%r935, [%r5+244];
	ld.shared.u32 	%r936, [%r81+15616];
	add.s32 	%r937, %r936, %r935;
	min.s32 	%r938, %r937, %r924;
	st.shared.u32 	[%r26], %r938;
	ld.shared.u32 	%r939, [%r81+15744];
	add.s32 	%r940, %r939, %r935;
	min.s32 	%r941, %r940, %r927;
	st.shared.u32 	[%r26+128], %r941;
	ld.shared.u32 	%r942, [%r5+8436];
	ld.shared.u32 	%r943, [%r81+15616];
	add.s32 	%r944, %r943, %r942;
	min.s32 	%r945, %r944, %r931;
	st.shared.u32 	[%r26+8192], %r945;
	ld.shared.u32 	%r946, [%r81+15744];
	add.s32 	%r947, %r946, %r942;
	min.s32 	%r948, %r947, %r934;
	st.shared.u32 	[%r26+8320], %r948;
	ld.shared.u32 	%r949, [%r5+248];
	ld.shared.u32 	%r950, [%r81+15872];
	add.s32 	%r951, %r950, %r949;
	min.s32 	%r952, %r951, %r938;
	st.shared.u32 	[%r26], %r952;
	ld.shared.u32 	%r953, [%r81+16000];
	add.s32 	%r954, %r953, %r949;
	min.s32 	%r955, %r954, %r941;
	st.shared.u32 	[%r26+128], %r955;
	ld.shared.u32 	%r956, [%r5+8440];
	ld.shared.u32 	%r957, [%r81+15872];
	add.s32 	%r958, %r957, %r956;
	min.s32 	%r959, %r958, %r945;
	st.shared.u32 	[%r26+8192], %r959;
	ld.shared.u32 	%r960, [%r81+16000];
	add.s32 	%r961, %r960, %r956;
	min.s32 	%r962, %r961, %r948;
	st.shared.u32 	[%r26+8320], %r962;
	ld.shared.u32 	%r963, [%r5+252];
	ld.shared.u32 	%r964, [%r81+16128];
	add.s32 	%r965, %r964, %r963;
	min.s32 	%r1878, %r965, %r952;
	st.shared.u32 	[%r26], %r1878;
	ld.shared.u32 	%r966, [%r81+16256];
	add.s32 	%r967, %r966, %r963;
	min.s32 	%r1877, %r967, %r955;
	st.shared.u32 	[%r26+128], %r1877;
	ld.shared.u32 	%r968, [%r5+8444];
	ld.shared.u32 	%r969, [%r81+16128];
	add.s32 	%r970, %r969, %r968;
	min.s32 	%r1876, %r970, %r959;
	st.shared.u32 	[%r26+8192], %r1876;
	ld.shared.u32 	%r971, [%r81+16256];
	add.s32 	%r972, %r971, %r968;
	min.s32 	%r1879, %r972, %r962;
$L__BB1_10:
	st.shared.u32 	[%r26+8320], %r1879;
	st.global.u32 	[%rd2], %r1878;
	st.global.u32 	[%rd3], %r1877;
	st.global.u32 	[%rd4], %r1876;
	st.global.u32 	[%rd5], %r1879;
	ret;

}
	// .globl	_Z6phase3Piii
.visible .entry _Z6phase3Piii(
	.param .u64 .ptr .align 1 _Z6phase3Piii_param_0,
	.param .u32 _Z6phase3Piii_param_1,
	.param .u32 _Z6phase3Piii_param_2
)
{
	.reg .pred 	%p<3>;
	.reg .b32 	%r<822>;
	.reg .b64 	%rd<15>;
	// demoted variable
	.shared .align 4 .b8 _ZZ6phase3PiiiE10sb_for_row[16384];
	// demoted variable
	.shared .align 4 .b8 _ZZ6phase3PiiiE10sb_for_col[16384];
	// demoted variable
	.shared .align 4 .b8 _ZZ6phase3PiiiE10sb_for_pro[16384];
	ld.param.u64 	%rd1, [_Z6phase3Piii_param_0];
	ld.param.u32 	%r1, [_Z6phase3Piii_param_1];
	ld.param.u32 	%r2, [_Z6phase3Piii_param_2];
	cvta.to.global.u64 	%rd2, %rd1;
	mov.u32 	%r3, %tid.y;
	mov.u32 	%r4, %tid.x;
	shl.b32 	%r5, %r1, 6;
	add.s32 	%r6, %r5, %r3;
	add.s32 	%r7, %r5, %r4;
	mov.u32 	%r8, %ctaid.x;
	setp.ge.u32 	%p1, %r8, %r1;
	selp.u32 	%r9, 1, 0, %p1;
	add.s32 	%r10, %r8, %r9;
	shl.b32 	%r11, %r10, 6;
	add.s32 	%r12, %r11, %r3;
	mov.u32 	%r13, %ctaid.y;
	setp.ge.u32 	%p2, %r13, %r1;
	selp.u32 	%r14, 1, 0, %p2;
	add.s32 	%r15, %r13, %r14;
	shl.b32 	%r16, %r15, 6;
	add.s32 	%r17, %r16, %r4;
	mul.lo.s32 	%r18, %r12, %r2;
	add.s32 	%r19, %r18, %r17;
	mul.wide.s32 	%rd3, %r19, 4;
	add.s64 	%rd4, %rd2, %rd3;
	ld.global.u32 	%r20, [%rd4];
	shl.b32 	%r21, %r3, 8;
	mov.u32 	%r22, _ZZ6phase3PiiiE10sb_for_pro;
	add.s32 	%r23, %r22, %r21;
	shl.b32 	%r24, %r4, 2;
	add.s32 	%r25, %r23, %r24;
	st.shared.u32 	[%r25], %r20;
	ld.global.u32 	%r26, [%rd4+128];
	st.shared.u32 	[%r25+128], %r26;
	shl.b32 	%r27, %r2, 5;
	add.s32 	%r28, %r18, %r27;
	add.s32 	%r29, %r28, %r17;
	mul.wide.s32 	%rd5, %r29, 4;
	add.s64 	%rd6, %rd2, %rd5;
	ld.global.u32 	%r30, [%rd6];
	st.shared.u32 	[%r25+8192], %r30;
	ld.global.u32 	%r31, [%rd6+128];
	st.shared.u32 	[%r25+8320], %r31;
	add.s32 	%r32, %r18, %r7;
	mul.wide.s32 	%rd7, %r32, 4;
	add.s64 	%rd8, %rd2, %rd7;
	ld.global.u32 	%r33, [%rd8];
	mov.u32 	%r34, _ZZ6phase3PiiiE10sb_for_row;
	add.s32 	%r35, %r34, %r21;
	add.s32 	%r36, %r35, %r24;
	st.shared.u32 	[%r36], %r33;
	ld.global.u32 	%r37, [%rd8+128];
	st.shared.u32 	[%r36+128], %r37;
	add.s32 	%r38, %r28, %r7;
	mul.wide.s32 	%rd9, %r38, 4;
	add.s64 	%rd10, %rd2, %rd9;
	ld.global.u32 	%r39, [%rd10];
	st.shared.u32 	[%r36+8192], %r39;
	ld.global.u32 	%r40, [%rd10+128];
	st.shared.u32 	[%r36+8320], %r40;
	mad.lo.s32 	%r41, %r6, %r2, %r17;
	mul.wide.s32 	%rd11, %r41, 4;
	add.s64 	%rd12, %rd2, %rd11;
	ld.global.u32 	%r42, [%rd12];
	mov.u32 	%r43, _ZZ6phase3PiiiE10sb_for_col;
	add.s32 	%r44, %r43, %r24;
	add.s32 	%r45, %r44, %r21;
	st.shared.u32 	[%r45], %r42;
	ld.global.u32 	%r46, [%rd12+128];
	st.shared.u32 	[%r45+128], %r46;
	add.s32 	%r47, %r41, %r27;
	mul.wide.s32 	%rd13, %r47, 4;
	add.s64 	%rd14, %rd2, %rd13;
	ld.global.u32 	%r48, [%rd14];
	st.shared.u32 	[%r45+8192], %r48;
	ld.global.u32 	%r49, [%rd14+128];
	st.shared.u32 	[%r45+8320], %r49;
	bar.sync 	0;
	ld.shared.u32 	%r50, [%r25];
	ld.shared.u32 	%r51, [%r25+128];
	ld.shared.u32 	%r52, [%r25+8192];
	ld.shared.u32 	%r53, [%r25+8320];
	ld.shared.u32 	%r54, [%r35];
	ld.shared.u32 	%r55, [%r44];
	add.s32 	%r56, %r55, %r54;
	min.s32 	%r57, %r56, %r50;
	ld.shared.u32 	%r58, [%r44+128];
	add.s32 	%r59, %r58, %r54;
	min.s32 	%r60, %r59, %r51;
	ld.shared.u32 	%r61, [%r35+8192];
	add.s32 	%r62, %r55, %r61;
	min.s32 	%r63, %r62, %r52;
	add.s32 	%r64, %r58, %r61;
	min.s32 	%r65, %r64, %r53;
	ld.shared.u32 	%r66, [%r35+4];
	ld.shared.u32 	%r67, [%r44+256];
	add.s32 	%r68, %r67, %r66;
	min.s32 	%r69, %r68, %r57;
	ld.shared.u32 	%r70, [%r44+384];
	add.s32 	%r71, %r70, %r66;
	min.s32 	%r72, %r71, %r60;
	ld.shared.u32 	%r73, [%r35+8196];
	add.s32 	%r74, %r67, %r73;
	min.s32 	%r75, %r74, %r63;
	add.s32 	%r76, %r70, %r73;
	min.s32 	%r77, %r76, %r65;
	ld.shared.u32 	%r78, [%r35+8];
	ld.shared.u32 	%r79, [%r44+512];
	add.s32 	%r80, %r79, %r78;
	min.s32 	%r81, %r80, %r69;
	ld.shared.u32 	%r82, [%r44+640];
	add.s32 	%r83, %r82, %r78;
	min.s32 	%r84, %r83, %r72;
	ld.shared.u32 	%r85, [%r35+8200];
	add.s32 	%r86, %r79, %r85;
	min.s32 	%r87, %r86, %r75;
	add.s32 	%r88, %r82, %r85;
	min.s32 	%r89, %r88, %r77;
	ld.shared.u32 	%r90, [%r35+12];
	ld.shared.u32 	%r91, [%r44+768];
	add.s32 	%r92, %r91, %r90;
	min.s32 	%r93, %r92, %r81;
	ld.shared.u32 	%r94, [%r44+896];
	add.s32 	%r95, %r94, %r90;
	min.s32 	%r96, %r95, %r84;
	ld.shared.u32 	%r97, [%r35+8204];
	add.s32 	%r98, %r91, %r97;
	min.s32 	%r99, %r98, %r87;
	add.s32 	%r100, %r94, %r97;
	min.s32 	%r101, %r100, %r89;
	ld.shared.u32 	%r102, [%r35+16];
	ld.shared.u32 	%r103, [%r44+1024];
	add.s32 	%r104, %r103, %r102;
	min.s32 	%r105, %r104, %r93;
	ld.shared.u32 	%r106, [%r44+1152];
	add.s32 	%r107, %r106, %r102;
	min.s32 	%r108, %r107, %r96;
	ld.shared.u32 	%r109, [%r35+8208];
	add.s32 	%r110, %r103, %r109;
	min.s32 	%r111, %r110, %r99;
	add.s32 	%r112, %r106, %r109;
	min.s32 	%r113, %r112, %r101;
	ld.shared.u32 	%r114, [%r35+20];
	ld.shared.u32 	%r115, [%r44+1280];
	add.s32 	%r116, %r115, %r114;
	min.s32 	%r117, %r116, %r105;
	ld.shared.u32 	%r118, [%r44+1408];
	add.s32 	%r119, %r118, %r114;
	min.s32 	%r120, %r119, %r108;
	ld.shared.u32 	%r121, [%r35+8212];
	add.s32 	%r122, %r115, %r121;
	min.s32 	%r123, %r122, %r111;
	add.s32 	%r124, %r118, %r121;
	min.s32 	%r125, %r124, %r113;
	ld.shared.u32 	%r126, [%r35+24];
	ld.shared.u32 	%r127, [%r44+1536];
	add.s32 	%r128, %r127, %r126;
	min.s32 	%r129, %r128, %r117;
	ld.shared.u32 	%r130, [%r44+1664];
	add.s32 	%r131, %r130, %r126;
	min.s32 	%r132, %r131, %r120;
	ld.shared.u32 	%r133, [%r35+8216];
	add.s32 	%r134, %r127, %r133;
	min.s32 	%r135, %r134, %r123;
	add.s32 	%r136, %r130, %r133;
	min.s32 	%r137, %r136, %r125;
	ld.shared.u32 	%r138, [%r35+28];
	ld.shared.u32 	%r139, [%r44+1792];
	add.s32 	%r140, %r139, %r138;
	min.s32 	%r141, %r140, %r129;
	ld.shared.u32 	%r142, [%r44+1920];
	add.s32 	%r143, %r142, %r138;
	min.s32 	%r144, %r143, %r132;
	ld.shared.u32 	%r145, [%r35+8220];
	add.s32 	%r146, %r139, %r145;
	min.s32 	%r147, %r146, %r135;
	add.s32 	%r148, %r142, %r145;
	min.s32 	%r149, %r148, %r137;
	ld.shared.u32 	%r150, [%r35+32];
	ld.shared.u32 	%r151, [%r44+2048];
	add.s32 	%r152, %r151, %r150;
	min.s32 	%r153, %r152, %r141;
	ld.shared.u32 	%r154, [%r44+2176];
	add.s32 	%r155, %r154, %r150;
	min.s32 	%r156, %r155, %r144;
	ld.shared.u32 	%r157, [%r35+8224];
	add.s32 	%r158, %r151, %r157;
	min.s32 	%r159, %r158, %r147;
	add.s32 	%r160, %r154, %r157;
	min.s32 	%r161, %r160, %r149;
	ld.shared.u32 	%r162, [%r35+36];
	ld.shared.u32 	%r163, [%r44+2304];
	add.s32 	%r164, %r163, %r162;
	min.s32 	%r165, %r164, %r153;
	ld.shared.u32 	%r166, [%r44+2432];
	add.s32 	%r167, %r166, %r162;
	min.s32 	%r168, %r167, %r156;
	ld.shared.u32 	%r169, [%r35+8228];
	add.s32 	%r170, %r163, %r169;
	min.s32 	%r171, %r170, %r159;
	add.s32 	%r172, %r166, %r169;
	min.s32 	%r173, %r172, %r161;
	ld.shared.u32 	%r174, [%r35+40];
	ld.shared.u32 	%r175, [%r44+2560];
	add.s32 	%r176, %r175, %r174;
	min.s32 	%r177, %r176, %r165;
	ld.shared.u32 	%r178, [%r44+2688];
	add.s32 	%r179, %r178, %r174;
	min.s32 	%r180, %r179, %r168;
	ld.shared.u32 	%r181, [%r35+8232];
	add.s32 	%r182, %r175, %r181;
	min.s32 	%r183, %r182, %r171;
	add.s32 	%r184, %r178, %r181;
	min.s32 	%r185, %r184, %r173;
	ld.shared.u32 	%r186, [%r35+44];
	ld.shared.u32 	%r187, [%r44+2816];
	add.s32 	%r188, %r187, %r186;
	min.s32 	%r189, %r188, %r177;
	ld.shared.u32 	%r190, [%r44+2944];
	add.s32 	%r191, %r190, %r186;
	min.s32 	%r192, %r191, %r180;
	ld.shared.u32 	%r193, [%r35+8236];
	add.s32 	%r194, %r187, %r193;
	min.s32 	%r195, %r194, %r183;
	add.s32 	%r196, %r190, %r193;
	min.s32 	%r197, %r196, %r185;
	ld.shared.u32 	%r198, [%r35+48];
	ld.shared.u32 	%r199, [%r44+3072];
	add.s32 	%r200, %r199, %r198;
	min.s32 	%r201, %r200, %r189;
	ld.shared.u32 	%r202, [%r44+3200];
	add.s32 	%r203, %r202, %r198;
	min.s32 	%r204, %r203, %r192;
	ld.shared.u32 	%r205, [%r35+8240];
	add.s32 	%r206, %r199, %r205;
	min.s32 	%r207, %r206, %r195;
	add.s32 	%r208, %r202, %r205;
	min.s32 	%r209, %r208, %r197;
	ld.shared.u32 	%r210, [%r35+52];
	ld.shared.u32 	%r211, [%r44+3328];
	add.s32 	%r212, %r211, %r210;
	min.s32 	%r213, %r212, %r201;
	ld.shared.u32 	%r214, [%r44+3456];
	add.s32 	%r215, %r214, %r210;
	min.s32 	%r216, %r215, %r204;
	ld.shared.u32 	%r217, [%r35+8244];
	add.s32 	%r218, %r211, %r217;
	min.s32 	%r219, %r218, %r207;
	add.s32 	%r220, %r214, %r217;
	min.s32 	%r221, %r220, %r209;
	ld.shared.u32 	%r222, [%r35+56];
	ld.shared.u32 	%r223, [%r44+3584];
	add.s32 	%r224, %r223, %r222;
	min.s32 	%r225, %r224, %r213;
	ld.shared.u32 	%r226, [%r44+3712];
	add.s32 	%r227, %r226, %r222;
	min.s32 	%r228, %r227, %r216;
	ld.shared.u32 	%r229, [%r35+8248];
	add.s32 	%r230, %r223, %r229;
	min.s32 	%r231, %r230, %r219;
	add.s32 	%r232, %r226, %r229;
	min.s32 	%r233, %r232, %r221;
	ld.shared.u32 	%r234, [%r35+60];
	ld.shared.u32 	%r235, [%r44+3840];
	add.s32 	%r236, %r235, %r234;
	min.s32 	%r237, %r236, %r225;
	ld.shared.u32 	%r238, [%r44+3968];
	add.s32 	%r239, %r238, %r234;
	min.s32 	%r240, %r239, %r228;
	ld.shared.u32 	%r241, [%r35+8252];
	add.s32 	%r242, %r235, %r241;
	min.s32 	%r243, %r242, %r231;
	add.s32 	%r244, %r238, %r241;
	min.s32 	%r245, %r244, %r233;
	ld.shared.u32 	%r246, [%r35+64];
	ld.shared.u32 	%r247, [%r44+4096];
	add.s32 	%r248, %r247, %r246;
	min.s32 	%r249, %r248, %r237;
	ld.shared.u32 	%r250, [%r44+4224];
	add.s32 	%r251, %r250, %r246;
	min.s32 	%r252, %r251, %r240;
	ld.shared.u32 	%r253, [%r35+8256];
	add.s32 	%r254, %r247, %r253;
	min.s32 	%r255, %r254, %r243;
	add.s32 	%r256, %r250, %r253;
	min.s32 	%r257, %r256, %r245;
	ld.shared.u32 	%r258, [%r35+68];
	ld.shared.u32 	%r259, [%r44+4352];
	add.s32 	%r260, %r259, %r258;
	min.s32 	%r261, %r260, %r249;
	ld.shared.u32 	%r262, [%r44+4480];
	add.s32 	%r263, %r262, %r258;
	min.s32 	%r264, %r263, %r252;
	ld.shared.u32 	%r265, [%r35+8260];
	add.s32 	%r266, %r259, %r265;
	min.s32 	%r267, %r266, %r255;
	add.s32 	%r268, %r262, %r265;
	min.s32 	%r269, %r268, %r257;
	ld.shared.u32 	%r270, [%r35+72];
	ld.shared.u32 	%r271, [%r44+4608];
	add.s32 	%r272, %r271, %r270;
	min.s32 	%r273, %r272, %r261;
	ld.shared.u32 	%r274, [%r44+4736];
	add.s32 	%r275, %r274, %r270;
	min.s32 	%r276, %r275, %r264;
	ld.shared.u32 	%r277, [%r35+8264];
	add.s32 	%r278, %r271, %r277;
	min.s32 	%r279, %r278, %r267;
	add.s32 	%r280, %r274, %r277;
	min.s32 	%r281, %r280, %r269;
	ld.shared.u32 	%r282, [%r35+76];
	ld.shared.u32 	%r283, [%r44+4864];
	add.s32 	%r284, %r283, %r282;
	min.s32 	%r285, %r284, %r273;
	ld.shared.u32 	%r286, [%r44+4992];
	add.s32 	%r287, %r286, %r282;
	min.s32 	%r288, %r287, %r276;
	ld.shared.u32 	%r289, [%r35+8268];
	add.s32 	%r290, %r283, %r289;
	min.s32 	%r291, %r290, %r279;
	add.s32 	%r292, %r286, %r289;
	min.s32 	%r293, %r292, %r281;
	ld.shared.u32 	%r294, [%r35+80];
	ld.shared.u32 	%r295, [%r44+5120];
	add.s32 	%r296, %r295, %r294;
	min.s32 	%r297, %r296, %r285;
	ld.shared.u32 	%r298, [%r44+5248];
	add.s32 	%r299, %r298, %r294;
	min.s32 	%r300, %r299, %r288;
	ld.shared.u32 	%r301, [%r35+8272];
	add.s32 	%r302, %r295, %r301;
	min.s32 	%r303, %r302, %r291;
	add.s32 	%r304, %r298, %r301;
	min.s32 	%r305, %r304, %r293;
	ld.shared.u32 	%r306, [%r35+84];
	ld.shared.u32 	%r307, [%r44+5376];
	add.s32 	%r308, %r307, %r306;
	min.s32 	%r309, %r308, %r297;
	ld.shared.u32 	%r310, [%r44+5504];
	add.s32 	%r311, %r310, %r306;
	min.s32 	%r312, %r311, %r300;
	ld.shared.u32 	%r313, [%r35+8276];
	add.s32 	%r314, %r307, %r313;
	min.s32 	%r315, %r314, %r303;
	add.s32 	%r316, %r310, %r313;
	min.s32 	%r317, %r316, %r305;
	ld.shared.u32 	%r318, [%r35+88];
	ld.shared.u32 	%r319, [%r44+5632];
	add.s32 	%r320, %r319, %r318;
	min.s32 	%r321, %r320, %r309;
	ld.shared.u32 	%r322, [%r44+5760];
	add.s32 	%r323, %r322, %r318;
	min.s32 	%r324, %r323, %r312;
	ld.shared.u32 	%r325, [%r35+8280];
	add.s32 	%r326, %r319, %r325;
	min.s32 	%r327, %r326, %r315;
	add.s32 	%r328, %r322, %r325;
	min.s32 	%r329, %r328, %r317;
	ld.shared.u32 	%r330, [%r35+92];
	ld.shared.u32 	%r331, [%r44+5888];
	add.s32 	%r332, %r331, %r330;
	min.s32 	%r333, %r332, %r321;
	ld.shared.u32 	%r334, [%r44+6016];
	add.s32 	%r335, %r334, %r330;
	min.s32 	%r336, %r335, %r324;
	ld.shared.u32 	%r337, [%r35+8284];
	add.s32 	%r338, %r331, %r337;
	min.s32 	%r339, %r338, %r327;
	add.s32 	%r340, %r334, %r337;
	min.s32 	%r341, %r340, %r329;
	ld.shared.u32 	%r342, [%r35+96];
	ld.shared.u32 	%r343, [%r44+6144];
	add.s32 	%r344, %r343, %r342;
	min.s32 	%r345, %r344, %r333;
	ld.shared.u32 	%r346, [%r44+6272];
	add.s32 	%r347, %r346, %r342;
	min.s32 	%r348, %r347, %r336;
	ld.shared.u32 	%r349, [%r35+8288];
	add.s32 	%r350, %r343, %r349;
	min.s32 	%r351, %r350, %r339;
	add.s32 	%r352, %r346, %r349;
	min.s32 	%r353, %r352, %r341;
	ld.shared.u32 	%r354, [%r35+100];
	ld.shared.u32 	%r355, [%r44+6400];
	add.s32 	%r356, %r355, %r354;
	min.s32 	%r357, %r356, %r345;
	ld.shared.u32 	%r358, [%r44+6528];
	add.s32 	%r359, %r358, %r354;
	min.s32 	%r360, %r359, %r348;
	ld.shared.u32 	%r361, [%r35+8292];
	add.s32 	%r362, %r355, %r361;
	min.s32 	%r363, %r362, %r351;
	add.s32 	%r364, %r358, %r361;
	min.s32 	%r365, %r364, %r353;
	ld.shared.u32 	%r366, [%r35+104];
	ld.shared.u32 	%r367, [%r44+6656];
	add.s32 	%r368, %r367, %r366;
	min.s32 	%r369, %r368, %r357;
	ld.shared.u32 	%r370, [%r44+6784];
	add.s32 	%r371, %r370, %r366;
	min.s32 	%r372, %r371, %r360;
	ld.shared.u32 	%r373, [%r35+8296];
	add.s32 	%r374, %r367, %r373;
	min.s32 	%r375, %r374, %r363;
	add.s32 	%r376, %r370, %r373;
	min.s32 	%r377, %r376, %r365;
	ld.shared.u32 	%r378, [%r35+108];
	ld.shared.u32 	%r379, [%r44+6912];
	add.s32 	%r380, %r379, %r378;
	min.s32 	%r381, %r380, %r369;
	ld.shared.u32 	%r382, [%r44+7040];
	add.s32 	%r383, %r382, %r378;
	min.s32 	%r384, %r383, %r372;
	ld.shared.u32 	%r385, [%r35+8300];
	add.s32 	%r386, %r379, %r385;
	min.s32 	%r387, %r386, %r375;
	add.s32 	%r388, %r382, %r385;
	min.s32 	%r389, %r388, %r377;
	ld.shared.u32 	%r390, [%r35+112];
	ld.shared.u32 	%r391, [%r44+7168];
	add.s32 	%r392, %r391, %r390;
	min.s32 	%r393, %r392, %r381;
	ld.shared.u32 	%r394, [%r44+7296];
	add.s32 	%r395, %r394, %r390;
	min.s32 	%r396, %r395, %r384;
	ld.shared.u32 	%r397, [%r35+8304];
	add.s32 	%r398, %r391, %r397;
	min.s32 	%r399, %r398, %r387;
	add.s32 	%r400, %r394, %r397;
	min.s32 	%r401, %r400, %r389;
	ld.shared.u32 	%r402, [%r35+116];
	ld.shared.u32 	%r403, [%r44+7424];
	add.s32 	%r404, %r403, %r402;
	min.s32 	%r405, %r404, %r393;
	ld.shared.u32 	%r406, [%r44+7552];
	add.s32 	%r407, %r406, %r402;
	min.s32 	%r408, %r407, %r396;
	ld.shared.u32 	%r409, [%r35+8308];
	add.s32 	%r410, %r403, %r409;
	min.s32 	%r411, %r410, %r399;
	add.s32 	%r412, %r406, %r409;
	min.s32 	%r413, %r412, %r401;
	ld.shared.u32 	%r414, [%r35+120];
	ld.shared.u32 	%r415, [%r44+7680];
	add.s32 	%r416, %r415, %r414;
	min.s32 	%r417, %r416, %r405;
	ld.shared.u32 	%r418, [%r44+7808];
	add.s32 	%r419, %r418, %r414;
	min.s32 	%r420, %r419, %r408;
	ld.shared.u32 	%r421, [%r35+8312];
	add.s32 	%r422, %r415, %r421;
	min.s32 	%r423, %r422, %r411;
	add.s32 	%r424, %r418, %r421;
	min.s32 	%r425, %r424, %r413;
	ld.shared.u32 	%r426, [%r35+124];
	ld.shared.u32 	%r427, [%r44+7936];
	add.s32 	%r428, %r427, %r426;
	min.s32 	%r429, %r428, %r417;
	ld.shared.u32 	%r430, [%r44+8064];
	add.s32 	%r431, %r430, %r426;
	min.s32 	%r432, %r431, %r420;
	ld.shared.u32 	%r433, [%r35+8316];
	add.s32 	%r434, %r427, %r433;
	min.s32 	%r435, %r434, %r423;
	add.s32 	%r436, %r430, %r433;
	min.s32 	%r437, %r436, %r425;
	ld.shared.u32 	%r438, [%r35+128];
	ld.shared.u32 	%r439, [%r44+8192];
	add.s32 	%r440, %r439, %r438;
	min.s32 	%r441, %r440, %r429;
	ld.shared.u32 	%r442, [%r44+8320];
	add.s32 	%r443, %r442, %r438;
	min.s32 	%r444, %r443, %r432;
	ld.shared.u32 	%r445, [%r35+8320];
	add.s32 	%r446, %r439, %r445;
	min.s32 	%r447, %r446, %r435;
	add.s32 	%r448, %r442, %r445;
	min.s32 	%r449, %r448, %r437;
	ld.shared.u32 	%r450, [%r35+132];
	ld.shared.u32 	%r451, [%r44+8448];
	add.s32 	%r452, %r451, %r450;
	min.s32 	%r453, %r452, %r441;
	ld.shared.u32 	%r454, [%r44+8576];
	add.s32 	%r455, %r454, %r450;
	min.s32 	%r456, %r455, %r444;
	ld.shared.u32 	%r457, [%r35+8324];
	add.s32 	%r458, %r451, %r457;
	min.s32 	%r459, %r458, %r447;
	add.s32 	%r460, %r454, %r457;
	min.s32 	%r461, %r460, %r449;
	ld.shared.u32 	%r462, [%r35+136];
	ld.shared.u32 	%r463, [%r44+8704];
	add.s32 	%r464, %r463, %r462;
	min.s32 	%r465, %r464, %r453;
	ld.shared.u32 	%r466, [%r44+8832];
	add.s32 	%r467, %r466, %r462;
	min.s32 	%r468, %r467, %r456;
	ld.shared.u32 	%r469, [%r35+8328];
	add.s32 	%r470, %r463, %r469;
	min.s32 	%r471, %r470, %r459;
	add.s32 	%r472, %r466, %r469;
	min.s32 	%r473, %r472, %r461;
	ld.shared.u32 	%r474, [%r35+140];
	ld.shared.u32 	%r475, [%r44+8960];
	add.s32 	%r476, %r475, %r474;
	min.s32 	%r477, %r476, %r465;
	ld.shared.u32 	%r478, [%r44+9088];
	add.s32 	%r479, %r478, %r474;
	min.s32 	%r480, %r479, %r468;
	ld.shared.u32 	%r481, [%r35+8332];
	add.s32 	%r482, %r475, %r481;
	min.s32 	%r483, %r482, %r471;
	add.s32 	%r484, %r478, %r481;
	min.s32 	%r485, %r484, %r473;
	ld.shared.u32 	%r486, [%r35+144];
	ld.shared.u32 	%r487, [%r44+9216];
	add.s32 	%r488, %r487, %r486;
	min.s32 	%r489, %r488, %r477;
	ld.shared.u32 	%r490, [%r44+9344];
	add.s32 	%r491, %r490, %r486;
	min.s32 	%r492, %r491, %r480;
	ld.shared.u32 	%r493, [%r35+8336];
	add.s32 	%r494, %r487, %r493;
	min.s32 	%r495, %r494, %r483;
	add.s32 	%r496, %r490, %r493;
	min.s32 	%r497, %r496, %r485;
	ld.shared.u32 	%r498, [%r35+148];
	ld.shared.u32 	%r499, [%r44+9472];
	add.s32 	%r500, %r499, %r498;
	min.s32 	%r501, %r500, %r489;
	ld.shared.u32 	%r502, [%r44+9600];
	add.s32 	%r503, %r502, %r498;
	min.s32 	%r504, %r503, %r492;
	ld.shared.u32 	%r505, [%r35+8340];
	add.s32 	%r506, %r499, %r505;
	min.s32 	%r507, %r506, %r495;
	add.s32 	%r508, %r502, %r505;
	min.s32 	%r509, %r508, %r497;
	ld.shared.u32 	%r510, [%r35+152];
	ld.shared.u32 	%r511, [%r44+9728];
	add.s32 	%r512, %r511, %r510;
	min.s32 	%r513, %r512, %r501;
	ld.shared.u32 	%r514, [%r44+9856];
	add.s32 	%r515, %r514, %r510;
	min.s32 	%r516, %r515, %r504;
	ld.shared.u32 	%r517, [%r35+8344];
	add.s32 	%r518, %r511, %r517;
	min.s32 	%r519, %r518, %r507;
	add.s32 	%r520, %r514, %r517;
	min.s32 	%r521, %r520, %r509;
	ld.shared.u32 	%r522, [%r35+156];
	ld.shared.u32 	%r523, [%r44+9984];
	add.s32 	%r524, %r523, %r522;
	min.s32 	%r525, %r524, %r513;
	ld.shared.u32 	%r526, [%r44+10112];
	add.s32 	%r527, %r526, %r522;
	min.s32 	%r528, %r527, %r516;
	ld.shared.u32 	%r529, [%r35+8348];
	add.s32 	%r530, %r523, %r529;
	min.s32 	%r531, %r530, %r519;
	add.s32 	%r532, %r526, %r529;
	min.s32 	%r533, %r532, %r521;
	ld.shared.u32 	%r534, [%r35+160];
	ld.shared.u32 	%r535, [%r44+10240];
	add.s32 	%r536, %r535, %r534;
	min.s32 	%r537, %r536, %r525;
	ld.shared.u32 	%r538, [%r44+10368];
	add.s32 	%r539, %r538, %r534;
	min.s32 	%r540, %r539, %r528;
	ld.shared.u32 	%r541, [%r35+8352];
	add.s32 	%r542, %r535, %r541;
	min.s32 	%r543, %r542, %r531;
	add.s32 	%r544, %r538, %r541;
	min.s32 	%r545, %r544, %r533;
	ld.shared.u32 	%r546, [%r35+164];
	ld.shared.u32 	%r547, [%r44+10496];
	add.s32 	%r548, %r547, %r546;
	min.s32 	%r549, %r548, %r537;
	ld.shared.u32 	%r550, [%r44+10624];
	add.s32 	%r551, %r550, %r546;
	min.s32 	%r552, %r551, %r540;
	ld.shared.u32 	%r553, [%r35+8356];
	add.s32 	%r554, %r547, %r553;
	min.s32 	%r555, %r554, %r543;
	add.s32 	%r556, %r550, %r553;
	min.s32 	%r557, %r556, %r545;
	ld.shared.u32 	%r558, [%r35+168];
	ld.shared.u32 	%r559, [%r44+10752];
	add.s32 	%r560, %r559, %r558;
	min.s32 	%r561, %r560, %r549;
	ld.shared.u32 	%r562, [%r44+10880];
	add.s32 	%r563, %r562, %r558;
	min.s32 	%r564, %r563, %r552;
	ld.shared.u32 	%r565, [%r35+8360];
	add.s32 	%r566, %r559, %r565;
	min.s32 	%r567, %r566, %r555;
	add.s32 	%r568, %r562, %r565;
	min.s32 	%r569, %r568, %r557;
	ld.shared.u32 	%r570, [%r35+172];
	ld.shared.u32 	%r571, [%r44+11008];
	add.s32 	%r572, %r571, %r570;
	min.s32 	%r573, %r572, %r561;
	ld.shared.u32 	%r574, [%r44+11136];
	add.s32 	%r575, %r574, %r570;
	min.s32 	%r576, %r575, %r564;
	ld.shared.u32 	%r577, [%r35+8364];
	add.s32 	%r578, %r571, %r577;
	min.s32 	%r579, %r578, %r567;
	add.s32 	%r580, %r574, %r577;
	min.s32 	%r581, %r580, %r569;
	ld.shared.u32 	%r582, [%r35+176];
	ld.shared.u32 	%r583, [%r44+11264];
	add.s32 	%r584, %r583, %r582;
	min.s32 	%r585, %r584, %r573;
	ld.shared.u32 	%r586, [%r44+11392];
	add.s32 	%r587, %r586, %r582;
	min.s32 	%r588, %r587, %r576;
	ld.shared.u32 	%r589, [%r35+8368];
	add.s32 	%r590, %r583, %r589;
	min.s32 	%r591, %r590, %r579;
	add.s32 	%r592, %r586, %r589;
	min.s32 	%r593, %r592, %r581;
	ld.shared.u32 	%r594, [%r35+180];
	ld.shared.u32 	%r595, [%r44+11520];
	add.s32 	%r596, %r595, %r594;
	min.s32 	%r597, %r596, %r585;
	ld.shared.u32 	%r598, [%r44+11648];
	add.s32 	%r599, %r598, %r594;
	min.s32 	%r600, %r599, %r588;
	ld.shared.u32 	%r601, [%r35+8372];
	add.s32 	%r602, %r595, %r601;
	min.s32 	%r603, %r602, %r591;
	add.s32 	%r604, %r598, %r601;
	min.s32 	%r605, %r604, %r593;
	ld.shared.u32 	%r606, [%r35+184];
	ld.shared.u32 	%r607, [%r44+11776];
	add.s32 	%r608, %r607, %r606;
	min.s32 	%r609, %r608, %r597;
	ld.shared.u32 	%r610, [%r44+11904];
	add.s32 	%r611, %r610, %r606;
	min.s32 	%r612, %r611, %r600;
	ld.shared.u32 	%r613, [%r35+8376];
	add.s32 	%r614, %r607, %r613;
	min.s32 	%r615, %r614, %r603;
	add.s32 	%r616, %r610, %r613;
	min.s32 	%r617, %r616, %r605;
	ld.shared.u32 	%r618, [%r35+188];
	ld.shared.u32 	%r619, [%r44+12032];
	add.s32 	%r620, %r619, %r618;
	min.s32 	%r621, %r620, %r609;
	ld.shared.u32 	%r622, [%r44+12160];
	add.s32 	%r623, %r622, %r618;
	min.s32 	%r624, %r623, %r612;
	ld.shared.u32 	%r625, [%r35+8380];
	add.s32 	%r626, %r619, %r625;
	min.s32 	%r627, %r626, %r615;
	add.s32 	%r628, %r622, %r625;
	min.s32 	%r629, %r628, %r617;
	ld.shared.u32 	%r630, [%r35+192];
	ld.shared.u32 	%r631, [%r44+12288];
	add.s32 	%r632, %r631, %r630;
	min.s32 	%r633, %r632, %r621;
	ld.shared.u32 	%r634, [%r44+12416];
	add.s32 	%r635, %r634, %r630;
	min.s32 	%r636, %r635, %r624;
	ld.shared.u32 	%r637, [%r35+8384];
	add.s32 	%r638, %r631, %r637;
	min.s32 	%r639, %r638, %r627;
	add.s32 	%r640, %r634, %r637;
	min.s32 	%r641, %r640, %r629;
	ld.shared.u32 	%r642, [%r35+196];
	ld.shared.u32 	%r643, [%r44+12544];
	add.s32 	%r644, %r643, %r642;
	min.s32 	%r645, %r644, %r633;
	ld.shared.u32 	%r646, [%r44+12672];
	add.s32 	%r647, %r646, %r642;
	min.s32 	%r648, %r647, %r636;
	ld.shared.u32 	%r649, [%r35+8388];
	add.s32 	%r650, %r643, %r649;
	min.s32 	%r651, %r650, %r639;
	add.s32 	%r652, %r646, %r649;
	min.s32 	%r653, %r652, %r641;
	ld.shared.u32 	%r654, [%r35+200];
	ld.shared.u32 	%r655, [%r44+12800];
	add.s32 	%r656, %r655, %r654;
	min.s32 	%r657, %r656, %r645;
	ld.shared.u32 	%r658, [%r44+12928];
	add.s32 	%r659, %r658, %r654;
	min.s32 	%r660, %r659, %r648;
	ld.shared.u32 	%r661, [%r35+8392];
	add.s32 	%r662, %r655, %r661;
	min.s32 	%r663, %r662, %r651;
	add.s32 	%r664, %r658, %r661;
	min.s32 	%r665, %r664, %r653;
	ld.shared.u32 	%r666, [%r35+204];
	ld.shared.u32 	%r667, [%r44+13056];
	add.s32 	%r668, %r667, %r666;
	min.s32 	%r669, %r668, %r657;
	ld.shared.u32 	%r670, [%r44+13184];
	add.s32 	%r671, %r670, %r666;
	min.s32 	%r672, %r671, %r660;
	ld.shared.u32 	%r673, [%r35+8396];
	add.s32 	%r674, %r667, %r673;
	min.s32 	%r675, %r674, %r663;
	add.s32 	%r676, %r670, %r673;
	min.s32 	%r677, %r676, %r665;
	ld.shared.u32 	%r678, [%r35+208];
	ld.shared.u32 	%r679, [%r44+13312];
	add.s32 	%r680, %r679, %r678;
	min.s32 	%r681, %r680, %r669;
	ld.shared.u32 	%r682, [%r44+13440];
	add.s32 	%r683, %r682, %r678;
	min.s32 	%r684, %r683, %r672;
	ld.shared.u32 	%r685, [%r35+8400];
	add.s32 	%r686, %r679, %r685;
	min.s32 	%r687, %r686, %r675;
	add.s32 	%r688, %r682, %r685;
	min.s32 	%r689, %r688, %r677;
	ld.shared.u32 	%r690, [%r35+212];
	ld.shared.u32 	%r691, [%r44+13568];
	add.s32 	%r692, %r691, %r690;
	min.s32 	%r693, %r692, %r681;
	ld.shared.u32 	%r694, [%r44+13696];
	add.s32 	%r695, %r694, %r690;
	min.s32 	%r696, %r695, %r684;
	ld.shared.u32 	%r697, [%r35+8404];
	add.s32 	%r698, %r691, %r697;
	min.s32 	%r699, %r698, %r687;
	add.s32 	%r700, %r694, %r697;
	min.s32 	%r701, %r700, %r689;
	ld.shared.u32 	%r702, [%r35+216];
	ld.shared.u32 	%r703, [%r44+13824];
	add.s32 	%r704, %r703, %r702;
	min.s32 	%r705, %r704, %r693;
	ld.shared.u32 	%r706, [%r44+13952];
	add.s32 	%r707, %r706, %r702;
	min.s32 	%r708, %r707, %r696;
	ld.shared.u32 	%r709, [%r35+8408];
	add.s32 	%r710, %r703, %r709;
	min.s32 	%r711, %r710, %r699;
	add.s32 	%r712, %r706, %r709;
	min.s32 	%r713, %r712, %r701;
	ld.shared.u32 	%r714, [%r35+220];
	ld.shared.u32 	%r715, [%r44+14080];
	add.s32 	%r716, %r715, %r714;
	min.s32 	%r717, %r716, %r705;
	ld.shared.u32 	%r718, [%r44+14208];
	add.s32 	%r719, %r718, %r714;
	min.s32 	%r720, %r719, %r708;
	ld.shared.u32 	%r721, [%r35+8412];
	add.s32 	%r722, %r715, %r721;
	min.s32 	%r723, %r722, %r711;
	add.s32 	%r724, %r718, %r721;
	min.s32 	%r725, %r724, %r713;
	ld.shared.u32 	%r726, [%r35+224];
	ld.shared.u32 	%r727, [%r44+14336];
	add.s32 	%r728, %r727, %r726;
	min.s32 	%r729, %r728, %r717;
	ld.shared.u32 	%r730, [%r44+14464];
	add.s32 	%r731, %r730, %r726;
	min.s32 	%r732, %r731, %r720;
	ld.shared.u32 	%r733, [%r35+8416];
	add.s32 	%r734, %r727, %r733;
	min.s32 	%r735, %r734, %r723;
	add.s32 	%r736, %r730, %r733;
	min.s32 	%r737, %r736, %r725;
	ld.shared.u32 	%r738, [%r35+228];
	ld.shared.u32 	%r739, [%r44+14592];
	add.s32 	%r740, %r739, %r738;
	min.s32 	%r741, %r740, %r729;
	ld.shared.u32 	%r742, [%r44+14720];
	add.s32 	%r743, %r742, %r738;
	min.s32 	%r744, %r743, %r732;
	ld.shared.u32 	%r745, [%r35+8420];
	add.s32 	%r746, %r739, %r745;
	min.s32 	%r747, %r746, %r735;
	add.s32 	%r748, %r742, %r745;
	min.s32 	%r749, %r748, %r737;
	ld.shared.u32 	%r750, [%r35+232];
	ld.shared.u32 	%r751, [%r44+14848];
	add.s32 	%r752, %r751, %r750;
	min.s32 	%r753, %r752, %r741;
	ld.shared.u32 	%r754, [%r44+14976];
	add.s32 	%r755, %r754, %r750;
	min.s32 	%r756, %r755, %r744;
	ld.shared.u32 	%r757, [%r35+8424];
	add.s32 	%r758, %r751, %r757;
	min.s32 	%r759, %r758, %r747;
	add.s32 	%r760, %r754, %r757;
	min.s32 	%r761, %r760, %r749;
	ld.shared.u32 	%r762, [%r35+236];
	ld.shared.u32 	%r763, [%r44+15104];
	add.s32 	%r764, %r763, %r762;
	min.s32 	%r765, %r764, %r753;
	ld.shared.u32 	%r766, [%r44+15232];
	add.s32 	%r767, %r766, %r762;
	min.s32 	%r768, %r767, %r756;
	ld.shared.u32 	%r769, [%r35+8428];
	add.s32 	%r770, %r763, %r769;
	min.s32 	%r771, %r770, %r759;
	add.s32 	%r772, %r766, %r769;
	min.s32 	%r773, %r772, %r761;
	ld.shared.u32 	%r774, [%r35+240];
	ld.shared.u32 	%r775, [%r44+15360];
	add.s32 	%r776, %r775, %r774;
	min.s32 	%r777, %r776, %r765;
	ld.shared.u32 	%r778, [%r44+15488];
	add.s32 	%r779, %r778, %r774;
	min.s32 	%r780, %r779, %r768;
	ld.shared.u32 	%r781, [%r35+8432];
	add.s32 	%r782, %r775, %r781;
	min.s32 	%r783, %r782, %r771;
	add.s32 	%r784, %r778, %r781;
	min.s32 	%r785, %r784, %r773;
	ld.shared.u32 	%r786, [%r35+244];
	ld.shared.u32 	%r787, [%r44+15616];
	add.s32 	%r788, %r787, %r786;
	min.s32 	%r789, %r788, %r777;
	ld.shared.u32 	%r790, [%r44+15744];
	add.s32 	%r791, %r790, %r786;
	min.s32 	%r792, %r791, %r780;
	ld.shared.u32 	%r793, [%r35+8436];
	add.s32 	%r794, %r787, %r793;
	min.s32 	%r795, %r794, %r783;
	add.s32 	%r796, %r790, %r793;
	min.s32 	%r797, %r796, %r785;
	ld.shared.u32 	%r798, [%r35+248];
	ld.shared.u32 	%r799, [%r44+15872];
	add.s32 	%r800, %r799, %r798;
	min.s32 	%r801, %r800, %r789;
	ld.shared.u32 	%r802, [%r44+16000];
	add.s32 	%r803, %r802, %r798;
	min.s32 	%r804, %r803, %r792;
	ld.shared.u32 	%r805, [%r35+8440];
	add.s32 	%r806, %r799, %r805;
	min.s32 	%r807, %r806, %r795;
	add.s32 	%r808, %r802, %r805;
	min.s32 	%r809, %r808, %r797;
	ld.shared.u32 	%r810, [%r35+252];
	ld.shared.u32 	%r811, [%r44+16128];
	add.s32 	%r812, %r811, %r810;
	min.s32 	%r813, %r812, %r801;
	ld.shared.u32 	%r814, [%r44+16256];
	add.s32 	%r815, %r814, %r810;
	min.s32 	%r816, %r815, %r804;
	ld.shared.u32 	%r817, [%r35+8444];
	add.s32 	%r818, %r811, %r817;
	min.s32 	%r819, %r818, %r807;
	add.s32 	%r820, %r814, %r817;
	min.s32 	%r821, %r820, %r809;
	st.shared.u32 	[%r25], %r813;
	st.shared.u32 	[%r25+128], %r816;
	st.shared.u32 	[%r25+8192], %r819;
	st.shared.u32 	[%r25+8320], %r821;
	st.global.u32 	[%rd4], %r813;
	st.global.u32 	[%rd4+128], %r816;
	st.global.u32 	[%rd6], %r819;
	st.global.u32 	[%rd6+128], %r821;
	ret;

}


// ===== COMPILED SASS (sm_100) =====

	.target	sm_100

	.elftype	@"ET_EXEC"


//--------------------- .note.nv.tkinfo           --------------------------
	.section	.note.nv.tkinfo,"",@"SHT_NOTE"
	.sectionflags	@"SHF_NOTE_NV_TKINFO"
	.tkinfo
        /*0018*/ 	.word	0x00000002
        /*0030*/ 	.string	""
        /*0030*/ 	.string	"ptxas"
        /*0030*/ 	.string	"Cuda compilation tools, release 13.0, V13.0.88"
        /*0030*/ 	.string	"Build cuda_13.0.r13.0/compiler.36424714_0"
        /*0030*/ 	.string	"-arch sm_100 -m 64 "



//--------------------- .note.nv.cuinfo           --------------------------
	.section	.note.nv.cuinfo,"",@"SHT_NOTE"
	.sectionflags	@"SHF_NOTE_NV_CUINFO"
        /*0018*/ 	.short	0x0002
        /*001a*/ 	.short	0x0064
        /*001c*/ 	.short	0x0082
	.zero		2


//--------------------- .nv.info                  --------------------------
	.section	.nv.info,"",@"SHT_CUDA_INFO"
	.align	4


	//----- nvinfo : EIATTR_REGCOUNT
	.align		4
        /*0000*/ 	.byte	0x04, 0x2f
        /*0002*/ 	.short	(.L_1 - .L_0)
	.align		4
.L_0:
        /*0004*/ 	.word	index@(_Z6phase1Piii)
        /*0008*/ 	.word	0x00000016


	//----- nvinfo : EIATTR_FRAME_SIZE
	.align		4
.L_1:
        /*000c*/ 	.byte	0x04, 0x11
        /*000e*/ 	.short	(.L_3 - .L_2)
	.align		4
.L_2:
        /*0010*/ 	.word	index@(_Z6phase1Piii)
        /*0014*/ 	.word	0x00000000


	//----- nvinfo : EIATTR_REGCOUNT
	.align		4
.L_3:
        /*0018*/ 	.byte	0x04, 0x2f
        /*001a*/ 	.short	(.L_5 - .L_4)
	.align		4
.L_4:
        /*001c*/ 	.word	index@(_Z6phase2Piii)
        /*0020*/ 	.word	0x00000020


	//----- nvinfo : EIATTR_FRAME_SIZE
	.align		4
.L_5:
        /*0024*/ 	.byte	0x04, 0x11
        /*0026*/ 	.short	(.L_7 - .L_6)
	.align		4
.L_6:
        /*0028*/ 	.word	index@(_Z6phase2Piii)
        /*002c*/ 	.word	0x00000000


	//----- nvinfo : EIATTR_REGCOUNT
	.align		4
.L_7:
        /*0030*/ 	.byte	0x04, 0x2f
        /*0032*/ 	.short	(.L_9 - .L_8)
	.align		4
.L_8:
        /*0034*/ 	.word	index@(_Z6phase3Piii)
        /*0038*/ 	.word	0x00000020


	//----- nvinfo : EIATTR_FRAME_SIZE
	.align		4
.L_9:
        /*003c*/ 	.byte	0x04, 0x11
        /*003e*/ 	.short	(.L_11 - .L_10)
	.align		4
.L_10:
        /*0040*/ 	.word	index@(_Z6phase3Piii)
        /*0044*/ 	.word	0x00000000


	//----- nvinfo : EIATTR_MIN_STACK_SIZE
	.align		4
.L_11:
        /*0048*/ 	.byte	0x04, 0x12
        /*004a*/ 	.short	(.L_13 - .L_12)
	.align		4
.L_12:
        /*004c*/ 	.word	index@(_Z6phase3Piii)
        /*0050*/ 	.word	0x00000000


	//----- nvinfo : EIATTR_MIN_STACK_SIZE
	.align		4
.L_13:
        /*0054*/ 	.byte	0x04, 0x12
        /*0056*/ 	.short	(.L_15 - .L_14)
	.align		4
.L_14:
        /*0058*/ 	.word	index@(_Z6phase2Piii)
        /*005c*/ 	.word	0x00000000


	//----- nvinfo : EIATTR_MIN_STACK_SIZE
	.align		4
.L_15:
        /*0060*/ 	.byte	0x04, 0x12
        /*0062*/ 	.short	(.L_17 - .L_16)
	.align		4
.L_16:
        /*0064*/ 	.word	index@(_Z6phase1Piii)
        /*0068*/ 	.word	0x00000000
.L_17:


//--------------------- .nv.compat                --------------------------
	.section	.nv.compat,"",@"SHT_CUDA_COMPAT_INFO"
	.align	4
        /*0000*/ 	.byte	0x02, 0x09, 0x00, 0x00, 0x02, 0x02, 0x01, 0x00, 0x02, 0x05, 0x05, 0x00, 0x03, 0x07, 0x01, 0x01
        /*0010*/ 	.byte	0x02, 0x03, 0x00, 0x00, 0x02, 0x06, 0x01, 0x00, 0x04, 0x0b, 0x08, 0x00, 0x09, 0x00, 0x00, 0x00
        /*0020*/ 	.byte	0x00, 0x00, 0x00, 0x00


//--------------------- .nv.info._Z6phase3Piii    --------------------------
	.section	.nv.info._Z6phase3Piii,"",@"SHT_CUDA_INFO"
	.sectionflags	@""
	.align	4


	//----- nvinfo : EIATTR_CUDA_API_VERSION
	.align		4
        /*0000*/ 	.byte	0x04, 0x37
        /*0002*/ 	.short	(.L_19 - .L_18)
.L_18:
        /*0004*/ 	.word	0x00000082


	//----- nvinfo : EIATTR_KPARAM_INFO
	.align		4
.L_19:
        /*0008*/ 	.byte	0x04, 0x17
        /*000a*/ 	.short	(.L_21 - .L_20)
.L_20:
        /*000c*/ 	.word	0x00000000
        /*0010*/ 	.short	0x0002
        /*0012*/ 	.short	0x000c
        /*0014*/ 	.byte	0x00, 0xf0, 0x11, 0x00


	//----- nvinfo : EIATTR_KPARAM_INFO
	.align		4
.L_21:
        /*0018*/ 	.byte	0x04, 0x17
        /*001a*/ 	.short	(.L_23 - .L_22)
.L_22:
        /*001c*/ 	.word	0x00000000
        /*0020*/ 	.short	0x0001
        /*0022*/ 	.short	0x0008
        /*0024*/ 	.byte	0x00, 0xf0, 0x11, 0x00


	//----- nvinfo : EIATTR_KPARAM_INFO
	.align		4
.L_23:
        /*0028*/ 	.byte	0x04, 0x17
        /*002a*/ 	.short	(.L_25 - .L_24)
.L_24:
        /*002c*/ 	.word	0x00000000
        /*0030*/ 	.short	0x0000
        /*0032*/ 	.short	0x0000
        /*0034*/ 	.byte	0x00, 0xf5, 0x21, 0x00


	//----- nvinfo : EIATTR_SPARSE_MMA_MASK
	.align		4
.L_25:
        /*0038*/ 	.byte	0x03, 0x50
        /*003a*/ 	.short	0x0000


	//----- nvinfo : EIATTR_MAXREG_COUNT
	.align		4
        /*003c*/ 	.byte	0x03, 0x1b
        /*003e*/ 	.short	0x00ff


	//----- nvinfo : EIATTR_NUM_BARRIERS
	.align		4
        /*0040*/ 	.byte	0x02, 0x4c
        /*0042*/ 	.byte	0x01
	.zero		1


	//----- nvinfo : EIATTR_MERCURY_ISA_VERSION
	.align		4
        /*0044*/ 	.byte	0x03, 0x5f
        /*0046*/ 	.short	0x0101


	//----- nvinfo : EIATTR_VRC_CTA_INIT_COUNT
	.align		4
        /*0048*/ 	.byte	0x02, 0x4a
	.zero		1
	.zero		1


	//----- nvinfo : EIATTR_EXIT_INSTR_OFFSETS
	.align		4
        /*004c*/ 	.byte	0x04, 0x1c
        /*004e*/ 	.short	(.L_27 - .L_26)


	//   ....[0]....
.L_26:
        /*0050*/ 	.word	0x00001f40


	//----- nvinfo : EIATTR_CBANK_PARAM_SIZE
	.align		4
.L_27:
        /*0054*/ 	.byte	0x03, 0x19
        /*0056*/ 	.short	0x0010


	//----- nvinfo : EIATTR_PARAM_CBANK
	.align		4
        /*0058*/ 	.byte	0x04, 0x0a
        /*005a*/ 	.short	(.L_29 - .L_28)
	.align		4
.L_28:
        /*005c*/ 	.word	index@(.nv.constant0._Z6phase3Piii)
        /*0060*/ 	.short	0x0380
        /*0062*/ 	.short	0x0010


	//----- nvinfo : EIATTR_SW_WAR
	.align		4
.L_29:
        /*0064*/ 	.byte	0x04, 0x36
        /*0066*/ 	.short	(.L_31 - .L_30)
.L_30:
        /*0068*/ 	.word	0x00000008
.L_31:


//--------------------- .nv.info._Z6phase2Piii    --------------------------
	.section	.nv.info._Z6phase2Piii,"",@"SHT_CUDA_INFO"
	.sectionflags	@""
	.align	4


	//----- nvinfo : EIATTR_CUDA_API_VERSION
	.align		4
        /*0000*/ 	.byte	0x04, 0x37
        /*0002*/ 	.short	(.L_33 - .L_32)
.L_32:
        /*0004*/ 	.word	0x00000082


	//----- nvinfo : EIATTR_KPARAM_INFO
	.align		4
.L_33:
        /*0008*/ 	.byte	0x04, 0x17
        /*000a*/ 	.short	(.L_35 - .L_34)
.L_34:
        /*000c*/ 	.word	0x00000000
        /*0010*/ 	.short	0x0002
        /*0012*/ 	.short	0x000c
        /*0014*/ 	.byte	0x00, 0xf0, 0x11, 0x00


	//----- nvinfo : EIATTR_KPARAM_INFO
	.align		4
.L_35:
        /*0018*/ 	.byte	0x04, 0x17
        /*001a*/ 	.short	(.L_37 - .L_36)
.L_36:
        /*001c*/ 	.word	0x00000000
        /*0020*/ 	.short	0x0001
        /*0022*/ 	.short	0x0008
        /*0024*/ 	.byte	0x00, 0xf0, 0x11, 0x00


	//----- nvinfo : EIATTR_KPARAM_INFO
	.align		4
.L_37:
        /*0028*/ 	.byte	0x04, 0x17
        /*002a*/ 	.short	(.L_39 - .L_38)
.L_38:
        /*002c*/ 	.word	0x00000000
        /*0030*/ 	.short	0x0000
        /*0032*/ 	.short	0x0000
        /*0034*/ 	.byte	0x00, 0xf5, 0x21, 0x00


	//----- nvinfo : EIATTR_SPARSE_MMA_MASK
	.align		4
.L_39:
        /*0038*/ 	.byte	0x03, 0x50
        /*003a*/ 	.short	0x0000


	//----- nvinfo : EIATTR_MAXREG_COUNT
	.align		4
        /*003c*/ 	.byte	0x03, 0x1b
        /*003e*/ 	.short	0x00ff


	//----- nvinfo : EIATTR_NUM_BARRIERS
	.align		4
        /*0040*/ 	.byte	0x02, 0x4c
        /*0042*/ 	.byte	0x01
	.zero		1


	//----- nvinfo : EIATTR_MERCURY_ISA_VERSION
	.align		4
        /*0044*/ 	.byte	0x03, 0x5f
        /*0046*/ 	.short	0x0101


	//----- nvinfo : EIATTR_VRC_CTA_INIT_COUNT
	.align		4
        /*0048*/ 	.byte	0x02, 0x4a
	.zero		1
	.zero		1


	//----- nvinfo : EIATTR_EXIT_INSTR_OFFSETS
	.align		4
        /*004c*/ 	.byte	0x04, 0x1c
        /*004e*/ 	.short	(.L_41 - .L_40)


	//   ....[0]....
.L_40:
        /*0050*/ 	.word	0x00006d80


	//----- nvinfo : EIATTR_CBANK_PARAM_SIZE
	.align		4
.L_41:
        /*0054*/ 	.byte	0x03, 0x19
        /*0056*/ 	.short	0x0010


	//----- nvinfo : EIATTR_PARAM_CBANK
	.align		4
        /*0058*/ 	.byte	0x04, 0x0a
        /*005a*/ 	.short	(.L_43 - .L_42)
	.align		4
.L_42:
        /*005c*/ 	.word	index@(.nv.constant0._Z6phase2Piii)
        /*0060*/ 	.short	0x0380
        /*0062*/ 	.short	0x0010


	//----- nvinfo : EIATTR_SW_WAR
	.align		4
.L_43:
        /*0064*/ 	.byte	0x04, 0x36
        /*0066*/ 	.short	(.L_45 - .L_44)
.L_44:
        /*0068*/ 	.word	0x00000008
.L_45:


//--------------------- .nv.info._Z6phase1Piii    --------------------------
	.section	.nv.info._Z6phase1Piii,"",@"SHT_CUDA_INFO"
	.sectionflags	@""
	.align	4


	//----- nvinfo : EIATTR_CUDA_API_VERSION
	.align		4
        /*0000*/ 	.byte	0x04, 0x37
        /*0002*/ 	.short	(.L_47 - .L_46)
.L_46:
        /*0004*/ 	.word	0x00000082


	//----- nvinfo : EIATTR_KPARAM_INFO
	.align		4
.L_47:
        /*0008*/ 	.byte	0x04, 0x17
        /*000a*/ 	.short	(.L_49 - .L_48)
.L_48:
        /*000c*/ 	.word	0x00000000
        /*0010*/ 	.short	0x0002
        /*0012*/ 	.short	0x000c
        /*0014*/ 	.byte	0x00, 0xf0, 0x11, 0x00


	//----- nvinfo : EIATTR_KPARAM_INFO
	.align		4
.L_49:
        /*0018*/ 	.byte	0x04, 0x17
        /*001a*/ 	.short	(.L_51 - .L_50)
.L_50:
        /*001c*/ 	.word	0x00000000
        /*0020*/ 	.short	0x0001
        /*0022*/ 	.short	0x0008
        /*0024*/ 	.byte	0x00, 0xf0, 0x11, 0x00


	//----- nvinfo : EIATTR_KPARAM_INFO
	.align		4
.L_51:
        /*0028*/ 	.byte	0x04, 0x17
        /*002a*/ 	.short	(.L_53 - .L_52)
.L_52:
        /*002c*/ 	.word	0x00000000
        /*0030*/ 	.short	0x0000
        /*0032*/ 	.short	0x0000
        /*0034*/ 	.byte	0x00, 0xf5, 0x21, 0x00


	//----- nvinfo : EIATTR_SPARSE_MMA_MASK
	.align		4
.L_53:
        /*0038*/ 	.byte	0x03, 0x50
        /*003a*/ 	.short	0x0000


	//----- nvinfo : EIATTR_MAXREG_COUNT
	.align		4
        /*003c*/ 	.byte	0x03, 0x1b
        /*003e*/ 	.short	0x00ff


	//----- nvinfo : EIATTR_NUM_BARRIERS
	.align		4
        /*0040*/ 	.byte	0x02, 0x4c
        /*0042*/ 	.byte	0x01
	.zero		1


	//----- nvinfo : EIATTR_MERCURY_ISA_VERSION
	.align		4
        /*0044*/ 	.byte	0x03, 0x5f
        /*0046*/ 	.short	0x0101


	//----- nvinfo : EIATTR_VRC_CTA_INIT_COUNT
	.align		4
        /*0048*/ 	.byte	0x02, 0x4a
	.zero		1
	.zero		1


	//----- nvinfo : EIATTR_EXIT_INSTR_OFFSETS
	.align		4
        /*004c*/ 	.byte	0x04, 0x1c
        /*004e*/ 	.short	(.L_55 - .L_54)


	//   ....[0]....
.L_54:
        /*0050*/ 	.word	0x000055e0


	//----- nvinfo : EIATTR_CBANK_PARAM_SIZE
	.align		4
.L_55:
        /*0054*/ 	.byte	0x03, 0x19
        /*0056*/ 	.short	0x0010


	//----- nvinfo : EIATTR_PARAM_CBANK
	.align		4
        /*0058*/ 	.byte	0x04, 0x0a
        /*005a*/ 	.short	(.L_57 - .L_56)
	.align		4
.L_56:
        /*005c*/ 	.word	index@(.nv.constant0._Z6phase1Piii)
        /*0060*/ 	.short	0x0380
        /*0062*/ 	.short	0x0010


	//----- nvinfo : EIATTR_SW_WAR
	.align		4
.L_57:
        /*0064*/ 	.byte	0x04, 0x36
        /*0066*/ 	.short	(.L_59 - .L_58)
.L_58:
        /*0068*/ 	.word	0x00000008
.L_59:


//--------------------- .nv.callgraph             --------------------------
	.section	.nv.callgraph,"",@"SHT_CUDA_CALLGRAPH"
	.align	4
	.sectionentsize	8
	.align		4
        /*0000*/ 	.word	0x00000000
	.align		4
        /*0004*/ 	.word	0xffffffff
	.align		4
        /*0008*/ 	.word	0x00000000
	.align		4
        /*000c*/ 	.word	0xfffffffe
	.align		4
        /*0010*/ 	.word	0x00000000
	.align		4
        /*0014*/ 	.word	0xfffffffd
	.align		4
        /*0018*/ 	.word	0x00000000
	.align		4
        /*001c*/ 	.word	0xfffffffc


//--------------------- .text._Z6phase3Piii       --------------------------
	.section	.text._Z6phase3Piii,"ax",@progbits
	.align	128
        .global         _Z6phase3Piii
        .type           _Z6phase3Piii,@function
        .size           _Z6phase3Piii,(.L_x_7 - _Z6phase3Piii)
        .other          _Z6phase3Piii,@"STO_CUDA_ENTRY STV_DEFAULT"
_Z6phase3Piii:
.text._Z6phase3Piii:
[----:B------:R-:W-:Y:S08]  /*0000*/  LDC R1, c[0x0][0x37c] ;  /* 0x0000df00ff017b82 */ /* 0x000ff00000000800 */
[----:B------:R-:W0:Y:S01]  /*0010*/  S2UR UR4, SR_CTAID.X ;  /* 0x00000000000479c3 */ /* 0x000e220000002500 */
[----:B------:R-:W1:Y:S01]  /*0020*/  S2R R9, SR_TID.Y ;  /* 0x0000000000097919 */ /* 0x000e620000002200 */
[----:B------:R-:W2:Y:S01]  /*0030*/  LDCU.64 UR8, c[0x0][0x358] ;  /* 0x00006b00ff0877ac */ /* 0x000ea20008000a00 */
[----:B------:R-:W3:Y:S05]  /*0040*/  S2R R11, SR_TID.X ;  /* 0x00000000000b7919 */ /* 0x000eea0000002100 */
[----:B------:R-:W4:Y:S08]  /*0050*/  LDC.64 R2, c[0x0][0x388] ;  /* 0x0000e200ff027b82 */ /* 0x000f300000000a00 */
[----:B------:R-:W5:Y:S01]  /*0060*/  S2UR UR5, SR_CTAID.Y ;  /* 0x00000000000579c3 */ /* 0x000f620000002600 */
[----:B0-----:R-:W-:-:S07]  /*0070*/  UIADD3 UR6, UPT, UPT, UR4, 0x1, URZ ;  /* 0x0000000104067890 */ /* 0x001fce000fffe0ff */
[----:B------:R-:W0:Y:S01]  /*0080*/  LDC.64 R6, c[0x0][0x380] ;  /* 0x0000e000ff067b82 */ /* 0x000e220000000a00 */
[----:B------:R-:W-:Y:S01]  /*0090*/  IMAD.U32 R4, RZ, RZ, UR6 ;  /* 0x00000006ff047e24 */ /* 0x000fe2000f8e00ff */
[C---:B----4-:R-:W-:Y:S02]  /*00a0*/  ISETP.LE.U32.AND P0, PT, R2.reuse, UR4, PT ;  /* 0x0000000402007c0c */ /* 0x050fe4000bf03070 */
[----:B-----5:R-:W-:Y:S01]  /*00b0*/  ISETP.LE.U32.AND P1, PT, R2, UR5, PT ;  /* 0x0000000502007c0c */ /* 0x020fe2000bf23070 */
[----:B------:R-:W-:-:S10]  /*00c0*/  UIADD3 UR7, UPT, UPT, UR5, 0x1, URZ ;  /* 0x0000000105077890 */ /* 0x000fd4000fffe0ff */
[----:B------:R-:W-:Y:S02]  /*00d0*/  @!P0 IMAD R4, RZ, RZ, UR4 ;  /* 0x00000004ff048e24 */ /* 0x000fe4000f8e02ff */
[----:B------:R-:W-:Y:S02]  /*00e0*/  IMAD.U32 R0, RZ, RZ, UR7 ;  /* 0x00000007ff007e24 */ /* 0x000fe4000f8e00ff */
[----:B-1----:R-:W-:Y:S02]  /*00f0*/  IMAD R4, R4, 0x40, R9 ;  /* 0x0000004004047824 */ /* 0x002fe400078e0209 */
[----:B------:R-:W-:Y:S02]  /*0100*/  @!P1 IMAD R0, RZ, RZ, UR5 ;  /* 0x00000005ff009e24 */ /* 0x000fe4000f8e02ff */
[----:B------:R-:W-:Y:S02]  /*0110*/  IMAD R8, R4, R3, RZ ;  /* 0x0000000304087224 */ /* 0x000fe400078e02ff */
[----:B---3--:R-:W-:-:S02]  /*0120*/  IMAD R5, R0, 0x40, R11 ;  /* 0x0000004000057824 */ /* 0x008fc400078e020b */
[C---:B------:R-:W-:Y:S02]  /*0130*/  IMAD R0, R2.reuse, 0x40, R9 ;  /* 0x0000004002007824 */ /* 0x040fe400078e0209 */
[----:B------:R-:W-:Y:S02]  /*0140*/  IMAD R10, R3, 0x20, R8 ;  /* 0x00000020030a7824 */ /* 0x000fe400078e0208 */
[----:B------:R-:W-:Y:S02]  /*0150*/  IMAD R2, R2, 0x40, R11 ;  /* 0x0000004002027824 */ /* 0x000fe400078e020b */
[-CC-:B------:R-:W-:Y:S02]  /*0160*/  IMAD R0, R0, R3.reuse, R5.reuse ;  /* 0x0000000300007224 */ /* 0x180fe400078e0205 */
[----:B------:R-:W-:Y:S02]  /*0170*/  IMAD R23, R4, R3, R5 ;  /* 0x0000000304177224 */ /* 0x000fe400078e0205 */
[----:B------:R-:W-:-:S02]  /*0180*/  IMAD.IADD R21, R5, 0x1, R10 ;  /* 0x0000000105157824 */ /* 0x000fc400078e020a */
[C---:B------:R-:W-:Y:S02]  /*0190*/  IMAD.IADD R13, R2.reuse, 0x1, R8 ;  /* 0x00000001020d7824 */ /* 0x040fe400078e0208 */
[----:B------:R-:W-:Y:S02]  /*01a0*/  IMAD.IADD R15, R2, 0x1, R10 ;  /* 0x00000001020f7824 */ /* 0x000fe400078e020a */
[----:B------:R-:W-:Y:S02]  /*01b0*/  IMAD R17, R3, 0x20, R0 ;  /* 0x0000002003117824 */ /* 0x000fe400078e0200 */
[----:B0-----:R-:W-:-:S04]  /*01c0*/  IMAD.WIDE R22, R23, 0x4, R6 ;  /* 0x0000000417167825 */ /* 0x001fc800078e0206 */
[--C-:B------:R-:W-:Y:S01]  /*01d0*/  IMAD.WIDE R20, R21, 0x4, R6.reuse ;  /* 0x0000000415147825 */ /* 0x100fe200078e0206 */
[----:B--2---:R-:W2:Y:S03]  /*01e0*/  LDG.E R14, desc[UR8][R22.64] ;  /* 0x00000008160e7981 */ /* 0x004ea6000c1e1900 */
[--C-:B------:R-:W-:Y:S01]  /*01f0*/  IMAD.WIDE R4, R0, 0x4, R6.reuse ;  /* 0x0000000400047825 */ /* 0x100fe200078e0206 */
[----:B------:R-:W3:Y:S03]  /*0200*/  LDG.E R8, desc[UR8][R22.64+0x80] ;  /* 0x0000800816087981 */ /* 0x000ee6000c1e1900 */
[--C-:B------:R-:W-:Y:S01]  /*0210*/  IMAD.WIDE R12, R13, 0x4, R6.reuse ;  /* 0x000000040d0c7825 */ /* 0x100fe200078e0206 */
[----:B------:R-:W4:Y:S03]  /*0220*/  LDG.E R10, desc[UR8][R20.64] ;  /* 0x00000008140a7981 */ /* 0x000f26000c1e1900 */
[--C-:B------:R-:W-:Y:S01]  /*0230*/  IMAD.WIDE R2, R15, 0x4, R6.reuse ;  /* 0x000000040f027825 */ /* 0x100fe200078e0206 */
[----:B------:R-:W5:Y:S03]  /*0240*/  LDG.E R16, desc[UR8][R20.64+0x80] ;  /* 0x0000800814107981 */ /* 0x000f66000c1e1900 */
[----:B------:R-:W-:Y:S01]  /*0250*/  IMAD.WIDE R6, R17, 0x4, R6 ;  /* 0x0000000411067825 */ /* 0x000fe200078e0206 */
[----:B------:R-:W5:Y:S04]  /*0260*/  LDG.E R15, desc[UR8][R12.64] ;  /* 0x000000080c0f7981 */ /* 0x000f68000c1e1900 */
[----:B------:R-:W5:Y:S04]  /*0270*/  LDG.E R18, desc[UR8][R12.64+0x80] ;  /* 0x000080080c127981 */ /* 0x000f68000c1e1900 */
[----:B------:R-:W5:Y:S04]  /*0280*/  LDG.E R17, desc[UR8][R2.64] ;  /* 0x0000000802117981 */ /* 0x000f68000c1e1900 */
[----:B------:R0:W5:Y:S04]  /*0290*/  LDG.E R25, desc[UR8][R2.64+0x80] ;  /* 0x0000800802197981 */ /* 0x000168000c1e1900 */
[----:B------:R-:W5:Y:S04]  /*02a0*/  LDG.E R24, desc[UR8][R4.64] ;  /* 0x0000000804187981 */ /* 0x000f68000c1e1900 */
[----:B------:R1:W5:Y:S04]  /*02b0*/  LDG.E R26, desc[UR8][R4.64+0x80] ;  /* 0x00008008041a7981 */ /* 0x000368000c1e1900 */
[----:B------:R-:W5:Y:S04]  /*02c0*/  LDG.E R28, desc[UR8][R6.64] ;  /* 0x00000008061c7981 */ /* 0x000f68000c1e1900 */
[----:B------:R-:W5:Y:S01]  /*02d0*/  LDG.E R27, desc[UR8][R6.64+0x80] ;  /* 0x00008008061b7981 */ /* 0x000f62000c1e1900 */
[----:B------:R-:W0:Y:S01]  /*02e0*/  S2UR UR6, SR_CgaCtaId ;  /* 0x00000000000679c3 */ /* 0x000e220000008800 */
[----:B------:R-:W-:-:S02]  /*02f0*/  UMOV UR4, 0x400 ;  /* 0x0000040000047882 */ /* 0x000fc40000000000 */
[----:B------:R-:W-:-:S04]  /*0300*/  UIADD3 UR5, UPT, UPT, UR4, 0x8000, URZ ;  /* 0x0000800004057890 */ /* 0x000fc8000fffe0ff */
[----:B0-----:R-:W-:Y:S02]  /*0310*/  ULEA UR5, UR6, UR5, 0x18 ;  /* 0x0000000506057291 */ /* 0x001fe4000f8ec0ff */
[----:B------:R-:W-:Y:S02]  /*0320*/  ULEA UR7, UR6, UR4, 0x18 ;  /* 0x0000000406077291 */ /* 0x000fe4000f8ec0ff */
[----:B------:R-:W-:Y:S02]  /*0330*/  UIADD3 UR4, UPT, UPT, UR4, 0x4000, URZ ;  /* 0x0000400004047890 */ /* 0x000fe4000fffe0ff */
[----:B------:R-:W-:Y:S02]  /*0340*/  LEA R0, R9, UR5, 0x8 ;  /* 0x0000000509007c11 */ /* 0x000fe4000f8e40ff */
[----:B------:R-:W-:-:S03]  /*0350*/  ULEA UR4, UR6, UR4, 0x18 ;  /* 0x0000000406047291 */ /* 0x000fc6000f8ec0ff */
[----:B------:R-:W-:Y:S01]  /*0360*/  IMAD R3, R11, 0x4, R0 ;  /* 0x000000040b037824 */ /* 0x000fe200078e0200 */
[----:B------:R-:W-:Y:S02]  /*0370*/  LEA R0, R9, UR7, 0x8 ;  /* 0x0000000709007c11 */ /* 0x000fe4000f8e40ff */
[----:B------:R-:W-:-:S03]  /*0380*/  LEA R2, R11, UR4, 0x2 ;  /* 0x000000040b027c11 */ /* 0x000fc6000f8e10ff */
[----:B-1----:R-:W-:Y:S02]  /*0390*/  IMAD R4, R11, 0x4, R0 ;  /* 0x000000040b047824 */ /* 0x002fe400078e0200 */
[----:B------:R-:W-:Y:S01]  /*03a0*/  IMAD R5, R9, 0x100, R2 ;  /* 0x0000010009057824 */ /* 0x000fe200078e0202 */
[----:B--2---:R-:W-:Y:S04]  /*03b0*/  STS [R3], R14 ;  /* 0x0000000e03007388 */ /* 0x004fe80000000800 */
[----:B---3--:R-:W-:Y:S04]  /*03c0*/  STS [R3+0x80], R8 ;  /* 0x0000800803007388 */ /* 0x008fe80000000800 */
[----:B----4-:R-:W-:Y:S04]  /*03d0*/  STS [R3+0x2000], R10 ;  /* 0x0020000a03007388 */ /* 0x010fe80000000800 */
[----:B-----5:R-:W-:Y:S04]  /*03e0*/  STS [R3+0x2080], R16 ;  /* 0x0020801003007388 */ /* 0x020fe80000000800 */
[----:B------:R-:W-:Y:S04]  /*03f0*/  STS [R4], R15 ;  /* 0x0000000f04007388 */ /* 0x000fe80000000800 */
[----:B------:R-:W-:Y:S04]  /*0400*/  STS [R4+0x80], R18 ;  /* 0x0000801204007388 */ /* 0x000fe80000000800 */
[----:B------:R-:W-:Y:S04]  /*0410*/  STS [R4+0x2000], R17 ;  /* 0x0020001104007388 */ /* 0x000fe80000000800 */
[----:B------:R-:W-:Y:S04]  /*0420*/  STS [R4+0x2080], R25 ;  /* 0x0020801904007388 */ /* 0x000fe80000000800 */
[----:B------:R-:W-:Y:S04]  /*0430*/  STS [R5], R24 ;  /* 0x0000001805007388 */ /* 0x000fe80000000800 */
[----:B------:R-:W-:Y:S04]  /*0440*/  STS [R5+0x80], R26 ;  /* 0x0000801a05007388 */ /* 0x000fe80000000800 */
[----:B------:R-:W-:Y:S04]  /*0450*/  STS [R5+0x2000], R28 ;  /* 0x0020001c05007388 */ /* 0x000fe80000000800 */
[----:B------:R-:W-:Y:S01]  /*0460*/  STS [R5+0x2080], R27 ;  /* 0x0020801b05007388 */ /* 0x000fe20000000800 */
[----:B------:R-:W-:Y:S06]  /*0470*/  BAR.SYNC.DEFER_BLOCKING 0x0 ;  /* 0x0000000000007b1d */ /* 0x000fec0000010000 */
[----:B------:R-:W-:Y:S04]  /*0480*/  LDS R11, [R3] ;  /* 0x00000000030b7984 */ /* 0x000fe80000000800 */
[----:B------:R-:W-:Y:S04]  /*0490*/  LDS R24, [R2] ;  /* 0x0000000002187984 */ /* 0x000fe80000000800 */
[----:B------:R-:W-:Y:S04]  /*04a0*/  LDS R29, [R3+0x2000] ;  /* 0x00200000031d7984 */ /* 0x000fe80000000800 */
[----:B------:R-:W0:Y:S04]  /*04b0*/  LDS.128 R12, [R0] ;  /* 0x00000000000c7984 */ /* 0x000e280000000c00 */
[----:B------:R-:W1:Y:S04]  /*04c0*/  LDS.128 R16, [R0+0x2000] ;  /* 0x0020000000107984 */ /* 0x000e680000000c00 */
[----:B------:R-:W-:Y:S04]  /*04d0*/  LDS R10, [R3+0x80] ;  /* 0x00008000030a7984 */ /* 0x000fe80000000800 */
[----:B------:R-:W2:Y:S04]  /*04e0*/  LDS R9, [R2+0x80] ;  /* 0x0000800002097984 */ /* 0x000ea80000000800 */
[----:B------:R-:W3:Y:S04]  /*04f0*/  LDS R7, [R3+0x2080] ;  /* 0x0020800003077984 */ /* 0x000ee80000000800 */
[----:B------:R-:W4:Y:S04]  /*0500*/  LDS R6, [R2+0x100] ;  /* 0x0001000002067984 */ /* 0x000f280000000800 */
[----:B------:R-:W5:Y:S04]  /*0510*/  LDS R4, [R2+0x180] ;  /* 0x0001800002047984 */ /* 0x000f680000000800 */
[----:B------:R-:W5:Y:S04]  /*0520*/  LDS R5, [R2+0x200] ;  /* 0x0002000002057984 */ /* 0x000f680000000800 */
[----:B------:R-:W5:Y:S04]  /*0530*/  LDS R25, [R2+0x280] ;  /* 0x0002800002197984 */ /* 0x000f680000000800 */
[----:B------:R-:W5:Y:S01]  /*0540*/  LDS R26, [R2+0x300] ;  /* 0x00030000021a7984 */ /* 0x000f620000000800 */
[----:B0-----:R-:W-:-:S03]  /*0550*/  VIADDMNMX R8, R24, R12, R11, PT ;  /* 0x0000000c18087246 */ /* 0x001fc6000380010b */
[----:B------:R-:W-:Y:S01]  /*0560*/  LDS R28, [R2+0x3980] ;  /* 0x00398000021c7984 */ /* 0x000fe20000000800 */
[----:B-1----:R-:W-:-:S03]  /*0570*/  VIADDMNMX R29, R24, R16, R29, PT ;  /* 0x00000010181d7246 */ /* 0x002fc6000380011d */
[----:B------:R-:W0:Y:S01]  /*0580*/  LDS R24, [R2+0x380] ;  /* 0x0003800002187984 */ /* 0x000e220000000800 */
[C---:B--2---:R-:W-:Y:S02]  /*0590*/  VIADDMNMX R10, R9.reuse, R12, R10, PT ;  /* 0x0000000c090a7246 */ /* 0x044fe4000380010a */
[----:B---3--:R-:W-:Y:S02]  /*05a0*/  VIADDMNMX R7, R9, R16, R7, PT ;  /* 0x0000001009077246 */ /* 0x008fe40003800107 */
[C---:B----4-:R-:W-:Y:S02]  /*05b0*/  VIADDMNMX R8, R6.reuse, R13, R8, PT ;  /* 0x0000000d06087246 */ /* 0x050fe40003800108 */
[----:B------:R-:W-:Y:S02]  /*05c0*/  VIADDMNMX R16, R6, R17, R29, PT ;  /* 0x0000001106107246 */ /* 0x000fe4000380011d */
[C---:B-----5:R-:W-:Y:S02]  /*05d0*/  VIADDMNMX R10, R4.reuse, R13, R10, PT ;  /* 0x0000000d040a7246 */ /* 0x060fe4000380010a */
[----:B------:R-:W-:Y:S01]  /*05e0*/  VIADDMNMX R17, R4, R17, R7, PT ;  /* 0x0000001104117246 */ /* 0x000fe20003800107 */
[----:B------:R-:W-:Y:S01]  /*05f0*/  LDS R13, [R2+0x400] ;  /* 0x00040000020d7984 */ /* 0x000fe20000000800 */
[----:B------:R-:W-:-:S02]  /*0600*/  VIADDMNMX R12, R5, R14, R8, PT ;  /* 0x0000000e050c7246 */ /* 0x000fc40003800108 */
[----:B------:R-:W-:Y:S02]  /*0610*/  VIADDMNMX R16, R5, R18, R16, PT ;  /* 0x0000001205107246 */ /* 0x000fe40003800110 */
[C---:B------:R-:W-:Y:S01]  /*0620*/  VIADDMNMX R14, R25.reuse, R14, R10, PT ;  /* 0x0000000e190e7246 */ /* 0x040fe2000380010a */
[----:B------:R-:W1:Y:S04]  /*0630*/  LDS.128 R4, [R0+0x10] ;  /* 0x0000100000047984 */ /* 0x000e680000000c00 */
[----:B------:R-:W2:Y:S01]  /*0640*/  LDS.128 R8, [R0+0x2010] ;  /* 0x0020100000087984 */ /* 0x000ea20000000c00 */
[----:B------:R-:W-:Y:S02]  /*0650*/  VIADDMNMX R18, R25, R18, R17, PT ;  /* 0x0000001219127246 */ /* 0x000fe40003800111 */
[C---:B------:R-:W-:Y:S01]  /*0660*/  VIADDMNMX R12, R26.reuse, R15, R12, PT ;  /* 0x0000000f1a0c7246 */ /* 0x040fe2000380010c */
[----:B------:R-:W3:Y:S01]  /*0670*/  LDS R17, [R2+0x480] ;  /* 0x0004800002117984 */ /* 0x000ee20000000800 */
[----:B------:R-:W-:-:S03]  /*0680*/  VIADDMNMX R26, R26, R19, R16, PT ;  /* 0x000000131a1a7246 */ /* 0x000fc60003800110 */
[----:B------:R-:W-:Y:S01]  /*0690*/  LDS R25, [R2+0x680] ;  /* 0x0006800002197984 */ /* 0x000fe20000000800 */
[C---:B0-----:R-:W-:Y:S02]  /*06a0*/  VIADDMNMX R15, R24.reuse, R15, R14, PT ;  /* 0x0000000f180f7246 */ /* 0x041fe4000380010e */
[----:B------:R-:W-:Y:S01]  /*06b0*/  VIADDMNMX R16, R24, R19, R18, PT ;  /* 0x0000001318107246 */ /* 0x000fe20003800112 */
[----:B------:R-:W0:Y:S04]  /*06c0*/  LDS R14, [R2+0x500] ;  /* 0x00050000020e7984 */ /* 0x000e280000000800 */
[----:B------:R-:W4:Y:S04]  /*06d0*/  LDS R18, [R2+0x580] ;  /* 0x0005800002127984 */ /* 0x000f280000000800 */
[----:B------:R-:W5:Y:S04]  /*06e0*/  LDS R19, [R2+0x600] ;  /* 0x0006000002137984 */ /* 0x000f680000000800 */
[----:B------:R-:W5:Y:S01]  /*06f0*/  LDS R24, [R2+0x700] ;  /* 0x0007000002187984 */ /* 0x000f620000000800 */
[----:B-1----:R-:W-:-:S02]  /*0700*/  VIADDMNMX R12, R13, R4, R12, PT ;  /* 0x000000040d0c7246 */ /* 0x002fc4000380010c */
[----:B--2---:R-:W-:Y:S02]  /*0710*/  VIADDMNMX R13, R13, R8, R26, PT ;  /* 0x000000080d0d7246 */ /* 0x004fe4000380011a */
[----:B------:R-:W1:Y:S01]  /*0720*/  LDS R26, [R2+0x780] ;  /* 0x00078000021a7984 */ /* 0x000e620000000800 */
[C---:B---3--:R-:W-:Y:S02]  /*0730*/  VIADDMNMX R15, R17.reuse, R4, R15, PT ;  /* 0x00000004110f7246 */ /* 0x048fe4000380010f */
[----:B------:R-:W-:Y:S02]  /*0740*/  VIADDMNMX R16, R17, R8, R16, PT ;  /* 0x0000000811107246 */ /* 0x000fe40003800110 */
[C---:B0-----:R-:W-:Y:S02]  /*0750*/  VIADDMNMX R4, R14.reuse, R5, R12, PT ;  /* 0x000000050e047246 */ /* 0x041fe4000380010c */
[----:B------:R-:W-:Y:S02]  /*0760*/  VIADDMNMX R8, R14, R9, R13, PT ;  /* 0x000000090e087246 */ /* 0x000fe4000380010d */
[----:B----4-:R-:W-:-:S02]  /*0770*/  VIADDMNMX R15, R18, R5, R15, PT ;  /* 0x00000005120f7246 */ /* 0x010fc4000380010f */
[----:B------:R-:W-:Y:S01]  /*0780*/  VIADDMNMX R9, R18, R9, R16, PT ;  /* 0x0000000912097246 */ /* 0x000fe20003800110 */
[----:B------:R-:W-:Y:S01]  /*0790*/  LDS R5, [R2+0x800] ;  /* 0x0008000002057984 */ /* 0x000fe20000000800 */
[-C--:B-----5:R-:W-:Y:S02]  /*07a0*/  VIADDMNMX R4, R19, R6.reuse, R4, PT ;  /* 0x0000000613047246 */ /* 0x0a0fe40003800104 */
[----:B------:R-:W-:Y:S02]  /*07b0*/  VIADDMNMX R6, R25, R6, R15, PT ;  /* 0x0000000619067246 */ /* 0x000fe4000380010f */
[-C--:B------:R-:W-:Y:S01]  /*07c0*/  VIADDMNMX R8, R19, R10.reuse, R8, PT ;  /* 0x0000000a13087246 */ /* 0x080fe20003800108 */
[----:B------:R-:W0:Y:S01]  /*07d0*/  LDS.128 R12, [R0+0x20] ;  /* 0x00002000000c7984 */ /* 0x000e220000000c00 */
[----:B------:R-:W-:-:S03]  /*07e0*/  VIADDMNMX R10, R25, R10, R9, PT ;  /* 0x0000000a190a7246 */ /* 0x000fc60003800109 */
[----:B------:R-:W2:Y:S01]  /*07f0*/  LDS.128 R16, [R0+0x2020] ;  /* 0x0020200000107984 */ /* 0x000ea20000000c00 */
[----:B------:R-:W-:-:S03]  /*0800*/  VIADDMNMX R4, R24, R7, R4, PT ;  /* 0x0000000718047246 */ /* 0x000fc60003800104 */
[----:B------:R-:W3:Y:S01]  /*0810*/  LDS R9, [R2+0x880] ;  /* 0x0008800002097984 */ /* 0x000ee20000000800 */
[----:B------:R-:W-:-:S03]  /*0820*/  VIADDMNMX R24, R24, R11, R8, PT ;  /* 0x0000000b18187246 */ /* 0x000fc60003800108 */
[----:B------:R-:W-:Y:S01]  /*0830*/  LDS R25, [R2+0xa80] ;  /* 0x000a800002197984 */ /* 0x000fe20000000800 */
[C---:B-1----:R-:W-:Y:S02]  /*0840*/  VIADDMNMX R7, R26.reuse, R7, R6, PT ;  /* 0x000000071a077246 */ /* 0x042fe40003800106 */
[----:B------:R-:W-:Y:S01]  /*0850*/  VIADDMNMX R8, R26, R11, R10, PT ;  /* 0x0000000b1a087246 */ /* 0x000fe2000380010a */
[----:B------:R-:W1:Y:S04]  /*0860*/  LDS R6, [R2+0x900] ;  /* 0x0009000002067984 */ /* 0x000e680000000800 */
[----:B------:R-:W4:Y:S04]  /*0870*/  LDS R10, [R2+0x980] ;  /* 0x00098000020a7984 */ /* 0x000f280000000800 */
[----:B------:R-:W5:Y:S04]  /*0880*/  LDS R11, [R2+0xa00] ;  /* 0x000a0000020b7984 */ /* 0x000f680000000800 */
[----:B------:R-:W-:Y:S01]  /*0890*/  LDS R26, [R2+0xb80] ;  /* 0x000b8000021a7984 */ /* 0x000fe20000000800 */
[----:B0-----:R-:W-:-:S02]  /*08a0*/  VIADDMNMX R4, R5, R12, R4, PT ;  /* 0x0000000c05047246 */ /* 0x001fc40003800104 */
[----:B--2---:R-:W-:Y:S02]  /*08b0*/  VIADDMNMX R5, R5, R16, R24, PT ;  /* 0x0000001005057246 */ /* 0x004fe40003800118 */
[----:B------:R-:W0:Y:S01]  /*08c0*/  LDS R24, [R2+0xb00] ;  /* 0x000b000002187984 */ /* 0x000e220000000800 */
[C---:B---3--:R-:W-:Y:S02]  /*08d0*/  VIADDMNMX R7, R9.reuse, R12, R7, PT ;  /* 0x0000000c09077246 */ /* 0x048fe40003800107 */
[----:B------:R-:W-:Y:S02]  /*08e0*/  VIADDMNMX R8, R9, R16, R8, PT ;  /* 0x0000001009087246 */ /* 0x000fe40003800108 */
[C---:B-1----:R-:W-:Y:S02]  /*08f0*/  VIADDMNMX R4, R6.reuse, R13, R4, PT ;  /* 0x0000000d06047246 */ /* 0x042fe40003800104 */
[----:B------:R-:W-:Y:S02]  /*0900*/  VIADDMNMX R5, R6, R17, R5, PT ;  /* 0x0000001106057246 */ /* 0x000fe40003800105 */
[----:B----4-:R-:W-:-:S02]  /*0910*/  VIADDMNMX R7, R10, R13, R7, PT ;  /* 0x0000000d0a077246 */ /* 0x010fc40003800107 */
[----:B------:R-:W-:Y:S01]  /*0920*/  VIADDMNMX R17, R10, R17, R8, PT ;  /* 0x000000110a117246 */ /* 0x000fe20003800108 */
[----:B------:R-:W-:Y:S01]  /*0930*/  LDS R13, [R2+0xc00] ;  /* 0x000c0000020d7984 */ /* 0x000fe20000000800 */
[C---:B-----5:R-:W-:Y:S02]  /*0940*/  VIADDMNMX R12, R11.reuse, R14, R4, PT ;  /* 0x0000000e0b0c7246 */ /* 0x060fe40003800104 */
[----:B------:R-:W-:Y:S02]  /*0950*/  VIADDMNMX R16, R11, R18, R5, PT ;  /* 0x000000120b107246 */ /* 0x000fe40003800105 */
[C---:B------:R-:W-:Y:S01]  /*0960*/  VIADDMNMX R14, R25.reuse, R14, R7, PT ;  /* 0x0000000e190e7246 */ /* 0x040fe20003800107 */
[----:B------:R-:W-:Y:S04]  /*0970*/  LDS.128 R8, [R0+0x2030] ;  /* 0x0020300000087984 */ /* 0x000fe80000000c00 */
[----:B------:R-:W1:Y:S01]  /*0980*/  LDS.128 R4, [R0+0x30] ;  /* 0x0000300000047984 */ /* 0x000e620000000c00 */
[----:B------:R-:W-:-:S03]  /*0990*/  VIADDMNMX R18, R25, R18, R17, PT ;  /* 0x0000001219127246 */ /* 0x000fc60003800111 */
[----:B------:R-:W2:Y:S04]  /*09a0*/  LDS R17, [R2+0xc80] ;  /* 0x000c800002117984 */ /* 0x000ea80000000800 */
[----:B------:R-:W-:Y:S01]  /*09b0*/  LDS R25, [R2+0xe80] ;  /* 0x000e800002197984 */ /* 0x000fe20000000800 */
[C---:B0-----:R-:W-:Y:S02]  /*09c0*/  VIADDMNMX R12, R24.reuse, R15, R12, PT ;  /* 0x0000000f180c7246 */ /* 0x041fe4000380010c */
[----:B------:R-:W-:Y:S02]  /*09d0*/  VIADDMNMX R24, R24, R19, R16, PT ;  /* 0x0000001318187246 */ /* 0x000fe40003800110 */
[C---:B------:R-:W-:Y:S02]  /*09e0*/  VIADDMNMX R15, R26.reuse, R15, R14, PT ;  /* 0x0000000f1a0f7246 */ /* 0x040fe4000380010e */
[----:B------:R-:W-:Y:S01]  /*09f0*/  VIADDMNMX R16, R26, R19, R18, PT ;  /* 0x000000131a107246 */ /* 0x000fe20003800112 */
[----:B------:R-:W0:Y:S04]  /*0a00*/  LDS R14, [R2+0xd00] ;  /* 0x000d0000020e7984 */ /* 0x000e280000000800 */
[----:B------:R-:W3:Y:S04]  /*0a10*/  LDS R18, [R2+0xd80] ;  /* 0x000d800002127984 */ /* 0x000ee80000000800 */
[----:B------:R-:W4:Y:S04]  /*0a20*/  LDS R19, [R2+0xe00] ;  /* 0x000e000002137984 */ /* 0x000f280000000800 */
[----:B------:R-:W5:Y:S01]  /*0a30*/  LDS R26, [R2+0xf00] ;  /* 0x000f0000021a7984 */ /* 0x000f620000000800 */
[----:B-1----:R-:W-:-:S02]  /*0a40*/  VIADDMNMX R12, R13, R4, R12, PT ;  /* 0x000000040d0c7246 */ /* 0x002fc4000380010c */
[----:B------:R-:W-:Y:S02]  /*0a50*/  VIADDMNMX R13, R13, R8, R24, PT ;  /* 0x000000080d0d7246 */ /* 0x000fe40003800118 */
[----:B------:R-:W1:Y:S01]  /*0a60*/  LDS R24, [R2+0xf80] ;  /* 0x000f800002187984 */ /* 0x000e620000000800 */
[C---:B--2---:R-:W-:Y:S02]  /*0a70*/  VIADDMNMX R15, R17.reuse, R4, R15, PT ;  /* 0x00000004110f7246 */ /* 0x044fe4000380010f */
[----:B------:R-:W-:Y:S02]  /*0a80*/  VIADDMNMX R16, R17, R8, R16, PT ;  /* 0x0000000811107246 */ /* 0x000fe40003800110 */
[C---:B0-----:R-:W-:Y:S02]  /*0a90*/  VIADDMNMX R4, R14.reuse, R5, R12, PT ;  /* 0x000000050e047246 */ /* 0x041fe4000380010c */
[----:B------:R-:W-:Y:S02]  /*0aa0*/  VIADDMNMX R8, R14, R9, R13, PT ;  /* 0x000000090e087246 */ /* 0x000fe4000380010d */
[----:B---3--:R-:W-:-:S02]  /*0ab0*/  VIADDMNMX R15, R18, R5, R15, PT ;  /* 0x00000005120f7246 */ /* 0x008fc4000380010f */
[----:B------:R-:W-:Y:S01]  /*0ac0*/  VIADDMNMX R9, R18, R9, R16, PT ;  /* 0x0000000912097246 */ /* 0x000fe20003800110 */
[----:B------:R-:W-:Y:S01]  /*0ad0*/  LDS R5, [R2+0x1000] ;  /* 0x0010000002057984 */ /* 0x000fe20000000800 */
[-C--:B----4-:R-:W-:Y:S02]  /*0ae0*/  VIADDMNMX R4, R19, R6.reuse, R4, PT ;  /* 0x0000000613047246 */ /* 0x090fe40003800104 */
[----:B------:R-:W-:Y:S02]  /*0af0*/  VIADDMNMX R6, R25, R6, R15, PT ;  /* 0x0000000619067246 */ /* 0x000fe4000380010f */
[-C--:B------:R-:W-:Y:S01]  /*0b00*/  VIADDMNMX R8, R19, R10.reuse, R8, PT ;  /* 0x0000000a13087246 */ /* 0x080fe20003800108 */
[----:B------:R-:W0:Y:S01]  /*0b10*/  LDS.128 R12, [R0+0x40] ;  /* 0x00004000000c7984 */ /* 0x000e220000000c00 */
[----:B------:R-:W-:-:S03]  /*0b20*/  VIADDMNMX R10, R25, R10, R9, PT ;  /* 0x0000000a190a7246 */ /* 0x000fc60003800109 */
[----:B------:R-:W2:Y:S01]  /*0b30*/  LDS.128 R16, [R0+0x2040] ;  /* 0x0020400000107984 */ /* 0x000ea20000000c00 */
[----:B-----5:R-:W-:-:S03]  /*0b40*/  VIADDMNMX R4, R26, R7, R4, PT ;  /* 0x000000071a047246 */ /* 0x020fc60003800104 */
        /* <DEDUP_REMOVED lines=8> */
[----:B------:R-:W5:Y:S01]  /*0bd0*/  LDS R24, [R2+0x1300] ;  /* 0x0013000002187984 */ /* 0x000f620000000800 */
        /* <DEDUP_REMOVED lines=15> */
[----:B------:R-:W-:-:S02]  /*0cd0*/  VIADDMNMX R18, R25, R18, R17, PT ;  /* 0x0000001219127246 */ /* 0x000fc40003800111 */
[C---:B------:R-:W-:Y:S01]  /*0ce0*/  VIADDMNMX R12, R24.reuse, R15, R12, PT ;  /* 0x0000000f180c7246 */ /* 0x040fe2000380010c */
[----:B------:R-:W2:Y:S01]  /*0cf0*/  LDS R17, [R2+0x1480] ;  /* 0x0014800002117984 */ /* 0x000ea20000000800 */
[----:B------:R-:W-:-:S03]  /*0d00*/  VIADDMNMX R24, R24, R19, R16, PT ;  /* 0x0000001318187246 */ /* 0x000fc60003800110 */
[----:B------:R-:W-:Y:S01]  /*0d10*/  LDS R25, [R2+0x1680] ;  /* 0x0016800002197984 */ /* 0x000fe20000000800 */
[C---:B0-----:R-:W-:Y:S02]  /*0d20*/  VIADDMNMX R15, R26.reuse, R15, R14, PT ;  /* 0x0000000f1a0f7246 */ /* 0x041fe4000380010e */
[----:B------:R-:W-:Y:S01]  /*0d30*/  VIADDMNMX R16, R26, R19, R18, PT ;  /* 0x000000131a107246 */ /* 0x000fe20003800112 */
[----:B------:R-:W0:Y:S04]  /*0d40*/  LDS R14, [R2+0x1500] ;  /* 0x00150000020e7984 */ /* 0x000e280000000800 */
[----:B------:R-:W3:Y:S04]  /*0d50*/  LDS R18, [R2+0x1580] ;  /* 0x0015800002127984 */ /* 0x000ee80000000800 */
[----:B------:R-:W4:Y:S04]  /*0d60*/  LDS R19, [R2+0x1600] ;  /* 0x0016000002137984 */ /* 0x000f280000000800 */
[----:B------:R-:W-:Y:S01]  /*0d70*/  LDS R26, [R2+0x1780] ;  /* 0x00178000021a7984 */ /* 0x000fe20000000800 */
        /* <DEDUP_REMOVED lines=15> */
[----:B------:R-:W2:Y:S04]  /*0e70*/  LDS.128 R16, [R0+0x2060] ;  /* 0x0020600000107984 */ /* 0x000ea80000000c00 */
[----:B------:R-:W3:Y:S04]  /*0e80*/  LDS R9, [R2+0x1880] ;  /* 0x0018800002097984 */ /* 0x000ee80000000800 */
[----:B------:R-:W-:Y:S01]  /*0e90*/  LDS R25, [R2+0x1a80] ;  /* 0x001a800002197984 */ /* 0x000fe20000000800 */
[C---:B-1----:R-:W-:Y:S02]  /*0ea0*/  VIADDMNMX R4, R24.reuse, R7, R4, PT ;  /* 0x0000000718047246 */ /* 0x042fe40003800104 */
[----:B------:R-:W-:-:S02]  /*0eb0*/  VIADDMNMX R24, R24, R11, R8, PT ;  /* 0x0000000b18187246 */ /* 0x000fc40003800108 */
[C---:B------:R-:W-:Y:S02]  /*0ec0*/  VIADDMNMX R7, R26.reuse, R7, R6, PT ;  /* 0x000000071a077246 */ /* 0x040fe40003800106 */
        /* <DEDUP_REMOVED lines=23> */
[----:B------:R-:W-:Y:S02]  /*1040*/  VIADDMNMX R26, R26, R19, R16, PT ;  /* 0x000000131a1a7246 */ /* 0x000fe40003800110 */
[C---:B0-----:R-:W-:Y:S01]  /*1050*/  VIADDMNMX R15, R24.reuse, R15, R14, PT ;  /* 0x0000000f180f7246 */ /* 0x041fe2000380010e */
[----:B------:R-:W-:Y:S01]  /*1060*/  LDS R25, [R2+0x1e80] ;  /* 0x001e800002197984 */ /* 0x000fe20000000800 */
[----:B------:R-:W-:-:S03]  /*1070*/  VIADDMNMX R16, R24, R19, R18, PT ;  /* 0x0000001318107246 */ /* 0x000fc60003800112 */
        /* <DEDUP_REMOVED lines=46> */
[----:B------:R-:W2:Y:S01]  /*1360*/  LDS R17, [R2+0x2480] ;  /* 0x0024800002117984 */ /* 0x000ea20000000800 */
[----:B0-----:R-:W-:-:S03]  /*1370*/  VIADDMNMX R12, R24, R15, R12, PT ;  /* 0x0000000f180c7246 */ /* 0x001fc6000380010c */
[----:B------:R-:W-:Y:S01]  /*1380*/  LDS R25, [R2+0x2680] ;  /* 0x0026800002197984 */ /* 0x000fe20000000800 */
        /* <DEDUP_REMOVED lines=117> */
[-C--:B------:R-:W-:Y:S02]  /*1ae0*/  VIADDMNMX R4, R14, R5.reuse, R12, PT ;  /* 0x000000050e047246 */ /* 0x080fe4000380010c */
[----:B---3--:R-:W-:-:S02]  /*1af0*/  VIADDMNMX R15, R18, R5, R15, PT ;  /* 0x00000005120f7246 */ /* 0x008fc4000380010f */
[----:B------:R-:W-:Y:S01]  /*1b00*/  VIADDMNMX R9, R18, R9, R16, PT ;  /* 0x0000000912097246 */ /* 0x000fe20003800110 */
[----:B------:R-:W-:Y:S01]  /*1b10*/  LDS R5, [R2+0x3800] ;  /* 0x0038000002057984 */ /* 0x000fe20000000800 */
[C---:B----4-:R-:W-:Y:S02]  /*1b20*/  VIADDMNMX R8, R19.reuse, R10, R8, PT ;  /* 0x0000000a13087246 */ /* 0x050fe40003800108 */
[-C--:B------:R-:W-:Y:S02]  /*1b30*/  VIADDMNMX R4, R19, R6.reuse, R4, PT ;  /* 0x0000000613047246 */ /* 0x080fe40003800104 */
[C---:B------:R-:W-:Y:S01]  /*1b40*/  VIADDMNMX R27, R25.reuse, R6, R15, PT ;  /* 0x00000006191b7246 */ /* 0x040fe2000380010f */
[----:B------:R-:W0:Y:S01]  /*1b50*/  LDS.128 R16, [R0+0x20e0] ;  /* 0x0020e00000107984 */ /* 0x000e220000000c00 */
[----:B------:R-:W-:-:S03]  /*1b60*/  VIADDMNMX R10, R25, R10, R9, PT ;  /* 0x0000000a190a7246 */ /* 0x000fc60003800109 */
[----:B------:R-:W2:Y:S01]  /*1b70*/  LDS.128 R12, [R0+0xe0] ;  /* 0x0000e000000c7984 */ /* 0x000ea20000000c00 */
[----:B-----5:R-:W-:-:S03]  /*1b80*/  VIADDMNMX R6, R24, R11, R8, PT ;  /* 0x0000000b18067246 */ /* 0x020fc60003800108 */
[----:B------:R-:W3:Y:S04]  /*1b90*/  LDS R9, [R2+0x3880] ;  /* 0x0038800002097984 */ /* 0x000ee80000000800 */
[----:B------:R-:W4:Y:S04]  /*1ba0*/  LDS R8, [R2+0x3900] ;  /* 0x0039000002087984 */ /* 0x000f280000000800 */
[----:B------:R-:W5:Y:S01]  /*1bb0*/  LDS R25, [R2+0x3a00] ;  /* 0x003a000002197984 */ /* 0x000f620000000800 */
[----:B-1----:R-:W-:-:S03]  /*1bc0*/  VIADDMNMX R10, R26, R11, R10, PT ;  /* 0x0000000b1a0a7246 */ /* 0x002fc6000380010a */
[----:B------:R-:W1:Y:S01]  /*1bd0*/  LDS R11, [R2+0x3a80] ;  /* 0x003a8000020b7984 */ /* 0x000e620000000800 */
[-C--:B------:R-:W-:Y:S02]  /*1be0*/  VIADDMNMX R4, R24, R7.reuse, R4, PT ;  /* 0x0000000718047246 */ /* 0x080fe40003800104 */
[----:B------:R-:W-:Y:S01]  /*1bf0*/  VIADDMNMX R7, R26, R7, R27, PT ;  /* 0x000000071a077246 */ /* 0x000fe2000380011b */
[----:B------:R-:W1:Y:S04]  /*1c00*/  LDS R24, [R2+0x3b00] ;  /* 0x003b000002187984 */ /* 0x000e680000000800 */
[----:B------:R-:W1:Y:S01]  /*1c10*/  LDS R26, [R2+0x3b80] ;  /* 0x003b8000021a7984 */ /* 0x000e620000000800 */
[C---:B0-----:R-:W-:Y:S02]  /*1c20*/  VIADDMNMX R6, R5.reuse, R16, R6, PT ;  /* 0x0000001005067246 */ /* 0x041fe40003800106 */
[----:B--2---:R-:W-:-:S02]  /*1c30*/  VIADDMNMX R4, R5, R12, R4, PT ;  /* 0x0000000c05047246 */ /* 0x004fc40003800104 */
[C---:B---3--:R-:W-:Y:S02]  /*1c40*/  VIADDMNMX R7, R9.reuse, R12, R7, PT ;  /* 0x0000000c09077246 */ /* 0x048fe40003800107 */
[----:B------:R-:W-:Y:S02]  /*1c50*/  VIADDMNMX R10, R9, R16, R10, PT ;  /* 0x00000010090a7246 */ /* 0x000fe4000380010a */
[C---:B----4-:R-:W-:Y:S01]  /*1c60*/  VIADDMNMX R4, R8.reuse, R13, R4, PT ;  /* 0x0000000d08047246 */ /* 0x050fe20003800104 */
[----:B------:R-:W-:Y:S01]  /*1c70*/  LDS R16, [R2+0x3d80] ;  /* 0x003d800002107984 */ /* 0x000fe20000000800 */
[----:B------:R-:W-:Y:S02]  /*1c80*/  VIADDMNMX R6, R8, R17, R6, PT ;  /* 0x0000001108067246 */ /* 0x000fe40003800106 */
[C---:B------:R-:W-:Y:S02]  /*1c90*/  VIADDMNMX R7, R28.reuse, R13, R7, PT ;  /* 0x0000000d1c077246 */ /* 0x040fe40003800107 */
[----:B------:R-:W-:Y:S01]  /*1ca0*/  VIADDMNMX R10, R28, R17, R10, PT ;  /* 0x000000111c0a7246 */ /* 0x000fe2000380010a */
[----:B------:R-:W-:Y:S01]  /*1cb0*/  LDS R13, [R2+0x3c80] ;  /* 0x003c8000020d7984 */ /* 0x000fe20000000800 */
[----:B-----5:R-:W-:-:S02]  /*1cc0*/  VIADDMNMX R12, R25, R14, R4, PT ;  /* 0x0000000e190c7246 */ /* 0x020fc40003800104 */
[----:B------:R-:W-:Y:S01]  /*1cd0*/  VIADDMNMX R25, R25, R18, R6, PT ;  /* 0x0000001219197246 */ /* 0x000fe20003800106 */
[----:B------:R-:W-:Y:S01]  /*1ce0*/  LDS R17, [R2+0x3c00] ;  /* 0x003c000002117984 */ /* 0x000fe20000000800 */
[C---:B-1----:R-:W-:Y:S02]  /*1cf0*/  VIADDMNMX R14, R11.reuse, R14, R7, PT ;  /* 0x0000000e0b0e7246 */ /* 0x042fe40003800107 */
[----:B------:R-:W-:Y:S01]  /*1d00*/  VIADDMNMX R27, R11, R18, R10, PT ;  /* 0x000000120b1b7246 */ /* 0x000fe2000380010a */
[----:B------:R-:W0:Y:S04]  /*1d10*/  LDS.128 R4, [R0+0xf0] ;  /* 0x0000f00000047984 */ /* 0x000e280000000c00 */
[----:B------:R-:W1:Y:S01]  /*1d20*/  LDS.128 R8, [R0+0x20f0] ;  /* 0x0020f00000087984 */ /* 0x000e620000000c00 */
[----:B------:R-:W-:-:S03]  /*1d30*/  VIADDMNMX R12, R24, R15, R12, PT ;  /* 0x0000000f180c7246 */ /* 0x000fc6000380010c */
[----:B------:R-:W2:Y:S01]  /*1d40*/  LDS R18, [R2+0x3d00] ;  /* 0x003d000002127984 */ /* 0x000ea20000000800 */
[----:B------:R-:W-:Y:S02]  /*1d50*/  VIADDMNMX R25, R24, R19, R25, PT ;  /* 0x0000001318197246 */ /* 0x000fe40003800119 */
[C---:B------:R-:W-:Y:S01]  /*1d60*/  VIADDMNMX R28, R26.reuse, R15, R14, PT ;  /* 0x0000000f1a1c7246 */ /* 0x040fe2000380010e */
[----:B------:R-:W-:Y:S01]  /*1d70*/  LDS R24, [R2+0x3f00] ;  /* 0x003f000002187984 */ /* 0x000fe20000000800 */
[----:B------:R-:W-:-:S03]  /*1d80*/  VIADDMNMX R27, R26, R19, R27, PT ;  /* 0x000000131a1b7246 */ /* 0x000fc6000380011b */
[----:B------:R-:W3:Y:S04]  /*1d90*/  LDS R15, [R2+0x3e80] ;  /* 0x003e8000020f7984 */ /* 0x000ee80000000800 */
[----:B------:R-:W4:Y:S04]  /*1da0*/  LDS R19, [R2+0x3e00] ;  /* 0x003e000002137984 */ /* 0x000f280000000800 */
[----:B------:R-:W5:Y:S01]  /*1db0*/  LDS R14, [R2+0x3f80] ;  /* 0x003f8000020e7984 */ /* 0x000f620000000800 */
[-C--:B0-----:R-:W-:Y:S02]  /*1dc0*/  VIADDMNMX R28, R13, R4.reuse, R28, PT ;  /* 0x000000040d1c7246 */ /* 0x081fe4000380011c */
[----:B------:R-:W-:-:S02]  /*1dd0*/  VIADDMNMX R12, R17, R4, R12, PT ;  /* 0x00000004110c7246 */ /* 0x000fc4000380010c */
[-C--:B-1----:R-:W-:Y:S02]  /*1de0*/  VIADDMNMX R25, R17, R8.reuse, R25, PT ;  /* 0x0000000811197246 */ /* 0x082fe40003800119 */
[----:B------:R-:W-:Y:S02]  /*1df0*/  VIADDMNMX R27, R13, R8, R27, PT ;  /* 0x000000080d1b7246 */ /* 0x000fe4000380011b */
[-C--:B------:R-:W-:Y:S02]  /*1e00*/  VIADDMNMX R28, R16, R5.reuse, R28, PT ;  /* 0x00000005101c7246 */ /* 0x080fe4000380011c */
[C---:B--2---:R-:W-:Y:S02]  /*1e10*/  VIADDMNMX R12, R18.reuse, R5, R12, PT ;  /* 0x00000005120c7246 */ /* 0x044fe4000380010c */
[-C--:B------:R-:W-:Y:S02]  /*1e20*/  VIADDMNMX R25, R18, R9.reuse, R25, PT ;  /* 0x0000000912197246 */ /* 0x080fe40003800119 */
[----:B------:R-:W-:-:S02]  /*1e30*/  VIADDMNMX R27, R16, R9, R27, PT ;  /* 0x00000009101b7246 */ /* 0x000fc4000380011b */
[C---:B---3--:R-:W-:Y:S02]  /*1e40*/  VIADDMNMX R28, R15.reuse, R6, R28, PT ;  /* 0x000000060f1c7246 */ /* 0x048fe4000380011c */
[----:B------:R-:W-:Y:S02]  /*1e50*/  VIADDMNMX R27, R15, R10, R27, PT ;  /* 0x0000000a0f1b7246 */ /* 0x000fe4000380011b */
[C---:B----4-:R-:W-:Y:S02]  /*1e60*/  VIADDMNMX R12, R19.reuse, R6, R12, PT ;  /* 0x00000006130c7246 */ /* 0x050fe4000380010c */
[----:B------:R-:W-:Y:S02]  /*1e70*/  VIADDMNMX R25, R19, R10, R25, PT ;  /* 0x0000000a13197246 */ /* 0x000fe40003800119 */
[-C--:B-----5:R-:W-:Y:S02]  /*1e80*/  VIADDMNMX R28, R14, R7.reuse, R28, PT ;  /* 0x000000070e1c7246 */ /* 0x0a0fe4000380011c */
[----:B------:R-:W-:-:S02]  /*1e90*/  VIADDMNMX R12, R24, R7, R12, PT ;  /* 0x00000007180c7246 */ /* 0x000fc4000380010c */
[-C--:B------:R-:W-:Y:S02]  /*1ea0*/  VIADDMNMX R27, R14, R11.reuse, R27, PT ;  /* 0x0000000b0e1b7246 */ /* 0x080fe4000380011b */
[----:B------:R-:W-:Y:S01]  /*1eb0*/  VIADDMNMX R25, R24, R11, R25, PT ;  /* 0x0000000b18197246 */ /* 0x000fe20003800119 */
[----:B------:R-:W-:Y:S04]  /*1ec0*/  STG.E desc[UR8][R22.64+0x80], R28 ;  /* 0x0000801c16007986 */ /* 0x000fe8000c101908 */
[----:B------:R-:W-:Y:S04]  /*1ed0*/  STG.E desc[UR8][R22.64], R12 ;  /* 0x0000000c16007986 */ /* 0x000fe8000c101908 */
[----:B------:R-:W-:Y:S04]  /*1ee0*/  STS [R3], R12 ;  /* 0x0000000c03007388 */ /* 0x000fe80000000800 */
[----:B------:R-:W-:Y:S04]  /*1ef0*/  STS [R3+0x80], R28 ;  /* 0x0000801c03007388 */ /* 0x000fe80000000800 */
[----:B------:R-:W-:Y:S04]  /*1f00*/  STS [R3+0x2000], R25 ;  /* 0x0020001903007388 */ /* 0x000fe80000000800 */
[----:B------:R-:W-:Y:S04]  /*1f10*/  STS [R3+0x2080], R27 ;  /* 0x0020801b03007388 */ /* 0x000fe80000000800 */
[----:B------:R-:W-:Y:S04]  /*1f20*/  STG.E desc[UR8][R20.64], R25 ;  /* 0x0000001914007986 */ /* 0x000fe8000c101908 */
[----:B------:R-:W-:Y:S01]  /*1f30*/  STG.E desc[UR8][R20.64+0x80], R27 ;  /* 0x0000801b14007986 */ /* 0x000fe2000c101908 */
[----:B------:R-:W-:Y:S05]  /*1f40*/  EXIT ;  /* 0x000000000000794d */ /* 0x000fea0003800000 */
.L_x_0:
[----:B------:R-:W-:-:S00]  /*1f50*/  BRA `(.L_x_0) ;  /* 0xfffffffc00fc7947 */ /* 0x000fc0000383ffff */
[----:B------:R-:W-:-:S00]  /*1f60*/  NOP ;  /* 0x0000000000007918 */ /* 0x000fc00000000000 */
        /* <DEDUP_REMOVED lines=9> */
.L_x_7:


//--------------------- .text._Z6phase2Piii       --------------------------
	.section	.text._Z6phase2Piii,"ax",@progbits
	.align	128
        .global         _Z6phase2Piii
        .type           _Z6phase2Piii,@function
        .size           _Z6phase2Piii,(.L_x_8 - _Z6phase2Piii)
        .other          _Z6phase2Piii,@"STO_CUDA_ENTRY STV_DEFAULT"
_Z6phase2Piii:
.text._Z6phase2Piii:
[----:B------:R-:W-:Y:S01]  /*0000*/  LDC R1, c[0x0][0x37c] ;  /* 0x0000df00ff017b82 */ /* 0x000fe20000000800 */
[----:B------:R-:W0:Y:S07]  /*0010*/  S2R R15, SR_TID.Y ;  /* 0x00000000000f7919 */ /* 0x000e2e0000002200 */
[----:B------:R-:W0:Y:S01]  /*0020*/  LDC.64 R2, c[0x0][0x388] ;  /* 0x0000e200ff027b82 */ /* 0x000e220000000a00 */
[----:B------:R-:W1:Y:S01]  /*0030*/  LDCU.64 UR8, c[0x0][0x358] ;  /* 0x00006b00ff0877ac */ /* 0x000e620008000a00 */
[----:B------:R-:W2:Y:S06]  /*0040*/  S2R R13, SR_TID.X ;  /* 0x00000000000d7919 */ /* 0x000eac0000002100 */
[----:B------:R-:W3:Y:S01]  /*0050*/  LDC.64 R8, c[0x0][0x380] ;  /* 0x0000e000ff087b82 */ /* 0x000ee20000000a00 */
[----:B0-----:R-:W-:-:S02]  /*0060*/  IMAD R18, R2, 0x40, R15 ;  /* 0x0000004002127824 */ /* 0x001fc400078e020f */
[----:B--2---:R-:W-:-:S04]  /*0070*/  IMAD R0, R2, 0x40, R13 ;  /* 0x0000004002007824 */ /* 0x004fc800078e020d */
[----:B------:R-:W-:-:S04]  /*0080*/  IMAD R4, R18, R3, R0 ;  /* 0x0000000312047224 */ /* 0x000fc800078e0200 */
[----:B------:R-:W-:Y:S02]  /*0090*/  IMAD R7, R3, 0x20, R4 ;  /* 0x0000002003077824 */ /* 0x000fe400078e0204 */
[----:B---3--:R-:W-:-:S04]  /*00a0*/  IMAD.WIDE R4, R4, 0x4, R8 ;  /* 0x0000000404047825 */ /* 0x008fc800078e0208 */
[----:B------:R-:W-:Y:S01]  /*00b0*/  IMAD.WIDE R6, R7, 0x4, R8 ;  /* 0x0000000407067825 */ /* 0x000fe200078e0208 */
[----:B-1----:R-:W2:Y:S04]  /*00c0*/  LDG.E R10, desc[UR8][R4.64] ;  /* 0x00000008040a7981 */ /* 0x002ea8000c1e1900 */
[----:B------:R0:W3:Y:S04]  /*00d0*/  LDG.E R12, desc[UR8][R4.64+0x80] ;  /* 0x00008008040c7981 */ /* 0x0000e8000c1e1900 */
[----:B------:R-:W4:Y:S04]  /*00e0*/  LDG.E R14, desc[UR8][R6.64] ;  /* 0x00000008060e7981 */ /* 0x000f28000c1e1900 */
[----:B------:R-:W5:Y:S01]  /*00f0*/  LDG.E R16, desc[UR8][R6.64+0x80] ;  /* 0x0000800806107981 */ /* 0x000f62000c1e1900 */
[----:B------:R-:W1:Y:S01]  /*0100*/  S2UR UR5, SR_CgaCtaId ;  /* 0x00000000000579c3 */ /* 0x000e620000008800 */
[----:B------:R-:W-:Y:S01]  /*0110*/  UMOV UR4, 0x400 ;  /* 0x0000040000047882 */ /* 0x000fe20000000000 */
[----:B0-----:R-:W-:-:S06]  /*0120*/  VIADD R4, R13, 0x20 ;  /* 0x000000200d047836 */ /* 0x001fcc0000000000 */
[----:B------:R-:W0:Y:S01]  /*0130*/  S2UR UR7, SR_CTAID.X ;  /* 0x00000000000779c3 */ /* 0x000e220000002500 */
[----:B-1----:R-:W-:-:S06]  /*0140*/  ULEA UR6, UR5, UR4, 0x18 ;  /* 0x0000000405067291 */ /* 0x002fcc000f8ec0ff */
[----:B------:R-:W-:Y:S01]  /*0150*/  LEA R11, R15, UR6, 0x8 ;  /* 0x000000060f0b7c11 */ /* 0x000fe2000f8e40ff */
[----:B0-----:R-:W-:-:S04]  /*0160*/  UISETP.NE.AND UP0, UPT, UR7, URZ, UPT ;  /* 0x000000ff0700728c */ /* 0x001fc8000bf05270 */
[----:B------:R-:W-:-:S05]  /*0170*/  IMAD R17, R13, 0x4, R11 ;  /* 0x000000040d117824 */ /* 0x000fca00078e020b */
[----:B--2---:R0:W-:Y:S04]  /*0180*/  STS [R17], R10 ;  /* 0x0000000a11007388 */ /* 0x0041e80000000800 */
[----:B---3--:R0:W-:Y:S04]  /*0190*/  STS [R17+0x80], R12 ;  /* 0x0000800c11007388 */ /* 0x0081e80000000800 */
[----:B----4-:R0:W-:Y:S04]  /*01a0*/  STS [R17+0x2000], R14 ;  /* 0x0020000e11007388 */ /* 0x0101e80000000800 */
[----:B-----5:R0:W-:Y:S01]  /*01b0*/  STS [R17+0x2080], R16 ;  /* 0x0020801011007388 */ /* 0x0201e20000000800 */
[----:B------:R-:W-:Y:S05]  /*01c0*/  BRA.U UP0, `(.L_x_1) ;  /* 0x0000000100287547 */ /* 0x000fea000b800000 */
[----:B0-----:R-:W0:Y:S01]  /*01d0*/  S2R R17, SR_CTAID.Y ;  /* 0x0000000000117919 */ /* 0x001e220000002600 */
[----:B------:R-:W-:Y:S01]  /*01e0*/  VIADD R6, R0, 0x20 ;  /* 0x0000002000067836 */ /* 0x000fe20000000000 */
[C---:B0-----:R-:W-:Y:S01]  /*01f0*/  ISETP.GE.U32.AND P0, PT, R17.reuse, R2, PT ;  /* 0x000000021100720c */ /* 0x041fe20003f06070 */
[----:B------:R-:W-:Y:S02]  /*0200*/  VIADD R5, R17, 0x1 ;  /* 0x0000000111057836 */ /* 0x000fe40000000000 */
[----:B------:R-:W-:-:S03]  /*0210*/  VIADD R2, R15, 0x20 ;  /* 0x000000200f027836 */ /* 0x000fc60000000000 */
[----:B------:R-:W-:-:S05]  /*0220*/  SEL R18, R17, R5, !P0 ;  /* 0x0000000511127207 */ /* 0x000fca0004000000 */
[----:B------:R-:W-:Y:S02]  /*0230*/  IMAD R18, R18, 0x40, R15 ;  /* 0x0000004012127824 */ /* 0x000fe400078e020f */
[--C-:B------:R-:W-:Y:S02]  /*0240*/  @P0 IMAD R7, R5, 0x40, R2.reuse ;  /* 0x0000004005070824 */ /* 0x100fe400078e0202 */
[----:B------:R-:W-:Y:S01]  /*0250*/  @!P0 IMAD R7, R17, 0x40, R2 ;  /* 0x0000004011078824 */ /* 0x000fe200078e0202 */
[----:B------:R-:W-:Y:S06]  /*0260*/  BRA `(.L_x_2) ;  /* 0x0000000000207947 */ /* 0x000fec0003800000 */
.L_x_1:
[----:B------:R-:W1:Y:S01]  /*0270*/  S2R R5, SR_CTAID.Y ;  /* 0x0000000000057919 */ /* 0x000e620000002600 */
[----:B------:R-:W-:Y:S01]  /*0280*/  VIADD R7, R18, 0x20 ;  /* 0x0000002012077836 */ /* 0x000fe20000000000 */
[C---:B-1----:R-:W-:Y:S01]  /*0290*/  ISETP.GE.U32.AND P0, PT, R5.reuse, R2, PT ;  /* 0x000000020500720c */ /* 0x042fe20003f06070 */
[----:B------:R-:W-:-:S12]  /*02a0*/  VIADD R0, R5, 0x1 ;  /* 0x0000000105007836 */ /* 0x000fd80000000000 */
[--C-:B------:R-:W-:Y:S01]  /*02b0*/  @P0 IMAD R6, R0, 0x40, R4.reuse ;  /* 0x0000004000060824 */ /* 0x100fe200078e0204 */
[C---:B------:R-:W-:Y:S01]  /*02c0*/  SEL R0, R5.reuse, R0, !P0 ;  /* 0x0000000005007207 */ /* 0x040fe20004000000 */
[----:B------:R-:W-:-:S04]  /*02d0*/  @!P0 IMAD R6, R5, 0x40, R4 ;  /* 0x0000004005068824 */ /* 0x000fc800078e0204 */
[----:B------:R-:W-:-:S07]  /*02e0*/  IMAD R0, R0, 0x40, R13 ;  /* 0x0000004000007824 */ /* 0x000fce00078e020d */
.L_x_2:
[CC--:B------:R-:W-:Y:S02]  /*02f0*/  IMAD R5, R18.reuse, R3.reuse, R0 ;  /* 0x0000000312057224 */ /* 0x0c0fe400078e0200 */
[-C--:B0-----:R-:W-:Y:S02]  /*0300*/  IMAD R17, R18, R3.reuse, R6 ;  /* 0x0000000312117224 */ /* 0x081fe400078e0206 */
[CC--:B------:R-:W-:Y:S02]  /*0310*/  IMAD R19, R7.reuse, R3.reuse, R0 ;  /* 0x0000000307137224 */ /* 0x0c0fe400078e0200 */
[----:B------:R-:W-:Y:S02]  /*0320*/  IMAD R21, R7, R3, R6 ;  /* 0x0000000307157224 */ /* 0x000fe400078e0206 */
[----:B------:R-:W-:-:S04]  /*0330*/  IMAD.WIDE R2, R5, 0x4, R8 ;  /* 0x0000000405027825 */ /* 0x000fc800078e0208 */
[--C-:B------:R-:W-:Y:S02]  /*0340*/  IMAD.WIDE R4, R17, 0x4, R8.reuse ;  /* 0x0000000411047825 */ /* 0x100fe400078e0208 */
[----:B------:R-:W2:Y:S02]  /*0350*/  LDG.E R17, desc[UR8][R2.64] ;  /* 0x0000000802117981 */ /* 0x000ea4000c1e1900 */
[--C-:B------:R-:W-:Y:S02]  /*0360*/  IMAD.WIDE R6, R19, 0x4, R8.reuse ;  /* 0x0000000413067825 */ /* 0x100fe400078e0208 */
[----:B------:R-:W3:Y:S02]  /*0370*/  LDG.E R19, desc[UR8][R4.64] ;  /* 0x0000000804137981 */ /* 0x000ee4000c1e1900 */
[----:B------:R-:W-:Y:S02]  /*0380*/  IMAD.WIDE R8, R21, 0x4, R8 ;  /* 0x0000000415087825 */ /* 0x000fe400078e0208 */
[----:B------:R-:W4:Y:S04]  /*0390*/  LDG.E R21, desc[UR8][R6.64] ;  /* 0x0000000806157981 */ /* 0x000f28000c1e1900 */
[----:B------:R-:W5:Y:S01]  /*03a0*/  LDG.E R23, desc[UR8][R8.64] ;  /* 0x0000000808177981 */ /* 0x000f62000c1e1900 */
[----:B------:R-:W-:-:S04]  /*03b0*/  UIADD3 UR4, UPT, UPT, UR4, 0x4000, URZ ;  /* 0x0000400004047890 */ /* 0x000fc8000fffe0ff */
[----:B------:R-:W-:-:S06]  /*03c0*/  ULEA UR4, UR5, UR4, 0x18 ;  /* 0x0000000405047291 */ /* 0x000fcc000f8ec0ff */
[----:B------:R-:W-:-:S05]  /*03d0*/  LEA R10, R15, UR4, 0x8 ;  /* 0x000000040f0a7c11 */ /* 0x000fca000f8e40ff */
[----:B------:R-:W-:-:S05]  /*03e0*/  IMAD R0, R13, 0x4, R10 ;  /* 0x000000040d007824 */ /* 0x000fca00078e020a */
[----:B--2---:R0:W-:Y:S04]  /*03f0*/  STS [R0], R17 ;  /* 0x0000001100007388 */ /* 0x0041e80000000800 */
[----:B---3--:R0:W-:Y:S04]  /*0400*/  STS [R0+0x80], R19 ;  /* 0x0000801300007388 */ /* 0x0081e80000000800 */
[----:B----4-:R0:W-:Y:S04]  /*0410*/  STS [R0+0x2000], R21 ;  /* 0x0020001500007388 */ /* 0x0101e80000000800 */
[----:B-----5:R0:W-:Y:S01]  /*0420*/  STS [R0+0x2080], R23 ;  /* 0x0020801700007388 */ /* 0x0201e20000000800 */
[----:B------:R-:W-:Y:S05]  /*0430*/  BRA.U UP0, `(.L_x_3) ;  /* 0x0000003500207547 */ /* 0x000fea000b800000 */
[----:B------:R-:W-:Y:S01]  /*0440*/  BAR.SYNC.DEFER_BLOCKING 0x0 ;  /* 0x0000000000007b1d */ /* 0x000fe20000010000 */
[----:B------:R-:W-:-:S05]  /*0450*/  LEA R11, R13, UR6, 0x2 ;  /* 0x000000060d0b7c11 */ /* 0x000fca000f8e10ff */
[----:B------:R-:W-:Y:S04]  /*0460*/  LDS R12, [R0] ;  /* 0x00000000000c7984 */ /* 0x000fe80000000800 */
[----:B------:R-:W-:Y:S04]  /*0470*/  LDS R13, [R10] ;  /* 0x000000000a0d7984 */ /* 0x000fe80000000800 */
[----:B------:R-:W1:Y:S04]  /*0480*/  LDS R15, [R11] ;  /* 0x000000000b0f7984 */ /* 0x000e680000000800 */
[----:B------:R-:W-:Y:S01]  /*0490*/  LDS R22, [R0+0x2080] ;  /* 0x0020800000167984 */ /* 0x000fe20000000800 */
[----:B-1----:R-:W-:-:S03]  /*04a0*/  VIADDMNMX R13, R15, R13, R12, PT ;  /* 0x0000000d0f0d7246 */ /* 0x002fc6000380010c */
[----:B------:R-:W-:Y:S04]  /*04b0*/  LDS R12, [R0+0x2000] ;  /* 0x00200000000c7984 */ /* 0x000fe80000000800 */
[----:B------:R-:W-:Y:S04]  /*04c0*/  STS [R0], R13 ;  /* 0x0000000d00007388 */ /* 0x000fe80000000800 */
[----:B------:R-:W1:Y:S04]  /*04d0*/  LDS R14, [R10+0x2000] ;  /* 0x002000000a0e7984 */ /* 0x000e680000000800 */
[----:B0-----:R-:W-:Y:S04]  /*04e0*/  LDS R21, [R10] ;  /* 0x000000000a157984 */ /* 0x001fe80000000800 */
[----:B------:R-:W-:Y:S01]  /*04f0*/  LDS R16, [R11+0x80] ;  /* 0x000080000b107984 */ /* 0x000fe20000000800 */
[----:B-1----:R-:W-:-:S05]  /*0500*/  VIADDMNMX R17, R15, R14, R12, PT ;  /* 0x0000000e0f117246 */ /* 0x002fca000380010c */
[----:B------:R-:W-:Y:S04]  /*0510*/  STS [R0+0x2000], R17 ;  /* 0x0020001100007388 */ /* 0x000fe80000000800 */
[----:B------:R-:W-:Y:S04]  /*0520*/  LDS R12, [R10+0x4] ;  /* 0x000004000a0c7984 */ /* 0x000fe80000000800 */
[----:B------:R-:W0:Y:S04]  /*0530*/  LDS R14, [R11+0x100] ;  /* 0x000100000b0e7984 */ /* 0x000e280000000800 */
[----:B------:R-:W1:Y:S01]  /*0540*/  LDS R23, [R10+0x2000] ;  /* 0x002000000a177984 */ /* 0x000e620000000800 */
[----:B0-----:R-:W-:-:S02]  /*0550*/  VIADDMNMX R19, R14, R12, R13, PT ;  /* 0x0000000c0e137246 */ /* 0x001fc4000380010d */
[----:B-1----:R-:W-:-:S03]  /*0560*/  VIADDMNMX R22, R16, R23, R22, PT ;  /* 0x0000001710167246 */ /* 0x002fc60003800116 */
[----:B------:R-:W-:Y:S04]  /*0570*/  STS [R0], R19 ;  /* 0x0000001300007388 */ /* 0x000fe80000000800 */
[----:B------:R-:W0:Y:S04]  /*0580*/  LDS R12, [R10+0x2004] ;  /* 0x002004000a0c7984 */ /* 0x000e280000000800 */
[----:B------:R-:W-:Y:S01]  /*0590*/  LDS R15, [R10+0x4] ;  /* 0x000004000a0f7984 */ /* 0x000fe20000000800 */
[----:B0-----:R-:W-:-:S03]  /*05a0*/  VIADDMNMX R25, R14, R12, R17, PT ;  /* 0x0000000c0e197246 */ /* 0x001fc60003800111 */
[----:B------:R-:W-:Y:S04]  /*05b0*/  LDS R12, [R11+0x180] ;  /* 0x000180000b0c7984 */ /* 0x000fe80000000800 */
        /* <DEDUP_REMOVED lines=14> */
[----:B------:R-:W-:Y:S01]  /*06a0*/  LDS R19, [R10+0x2008] ;  /* 0x002008000a137984 */ /* 0x000fe20000000800 */
[----:B0-----:R-:W-:-:S03]  /*06b0*/  VIADDMNMX R27, R25, R20, R29, PT ;  /* 0x00000014191b7246 */ /* 0x001fc6000380011d */
[----:B------:R-:W0:Y:S04]  /*06c0*/  LDS R20, [R0+0x80] ;  /* 0x0000800000147984 */ /* 0x000e280000000800 */
[----:B------:R-:W-:Y:S04]  /*06d0*/  STS [R0], R27 ;  /* 0x0000001b00007388 */ /* 0x000fe80000000800 */
[----:B------:R-:W1:Y:S01]  /*06e0*/  LDS R24, [R10+0x200c] ;  /* 0x00200c000a187984 */ /* 0x000e620000000800 */
[----:B0-----:R-:W-:-:S03]  /*06f0*/  VIADDMNMX R20, R16, R21, R20, PT ;  /* 0x0000001510147246 */ /* 0x001fc60003800114 */
[----:B------:R-:W-:Y:S01]  /*0700*/  LDS R16, [R10+0xc] ;  /* 0x00000c000a107984 */ /* 0x000fe20000000800 */
[----:B------:R-:W-:-:S03]  /*0710*/  VIADDMNMX R20, R12, R15, R20, PT ;  /* 0x0000000f0c147246 */ /* 0x000fc60003800114 */
[----:B------:R-:W0:Y:S01]  /*0720*/  LDS R21, [R11+0x380] ;  /* 0x000380000b157984 */ /* 0x000e220000000800 */
[----:B-1----:R-:W-:Y:S02]  /*0730*/  VIADDMNMX R25, R25, R24, R18, PT ;  /* 0x0000001819197246 */ /* 0x002fe40003800112 */
[----:B------:R-:W-:-:S03]  /*0740*/  VIADDMNMX R20, R14, R17, R20, PT ;  /* 0x000000110e147246 */ /* 0x000fc60003800114 */
[----:B------:R-:W-:Y:S04]  /*0750*/  STS [R0+0x2000], R25 ;  /* 0x0020001900007388 */ /* 0x000fe80000000800 */
[----:B------:R-:W-:Y:S04]  /*0760*/  LDS R18, [R10+0x10] ;  /* 0x000010000a127984 */ /* 0x000fe80000000800 */
[----:B------:R-:W1:Y:S01]  /*0770*/  LDS R24, [R11+0x400] ;  /* 0x000400000b187984 */ /* 0x000e620000000800 */
[----:B0-----:R-:W-:Y:S02]  /*0780*/  VIADDMNMX R20, R21, R16, R20, PT ;  /* 0x0000001015147246 */ /* 0x001fe40003800114 */
[----:B-1----:R-:W-:-:S02]  /*0790*/  VIADDMNMX R27, R24, R18, R27, PT ;  /* 0x00000012181b7246 */ /* 0x002fc4000380011b */
[----:B------:R-:W-:Y:S04]  /*07a0*/  LDS R18, [R10+0x200c] ;  /* 0x00200c000a127984 */ /* 0x000fe80000000800 */
[----:B------:R-:W-:Y:S04]  /*07b0*/  STS [R0], R27 ;  /* 0x0000001b00007388 */ /* 0x000fe80000000800 */
[----:B------:R-:W0:Y:S04]  /*07c0*/  LDS R23, [R10+0x2010] ;  /* 0x002010000a177984 */ /* 0x000e280000000800 */
[----:B------:R-:W-:Y:S04]  /*07d0*/  LDS R15, [R10+0x10] ;  /* 0x000010000a0f7984 */ /* 0x000fe80000000800 */
[----:B------:R-:W1:Y:S01]  /*07e0*/  LDS R12, [R11+0x480] ;  /* 0x000480000b0c7984 */ /* 0x000e620000000800 */
[----:B0-----:R-:W-:-:S05]  /*07f0*/  VIADDMNMX R23, R24, R23, R25, PT ;  /* 0x0000001718177246 */ /* 0x001fca0003800119 */
[----:B------:R-:W-:Y:S01]  /*0800*/  STS [R0+0x2000], R23 ;  /* 0x0020001700007388 */ /* 0x000fe20000000800 */
[----:B-1----:R-:W-:-:S03]  /*0810*/  VIADDMNMX R20, R12, R15, R20, PT ;  /* 0x0000000f0c147246 */ /* 0x002fc60003800114 */
[----:B------:R-:W-:Y:S04]  /*0820*/  LDS R24, [R10+0x14] ;  /* 0x000014000a187984 */ /* 0x000fe80000000800 */
[----:B------:R-:W0:Y:S04]  /*0830*/  LDS R26, [R11+0x500] ;  /* 0x000500000b1a7984 */ /* 0x000e280000000800 */
[----:B------:R-:W-:Y:S01]  /*0840*/  LDS R13, [R10+0x2010] ;  /* 0x002010000a0d7984 */ /* 0x000fe20000000800 */
[----:B0-----:R-:W-:Y:S02]  /*0850*/  VIADDMNMX R29, R26, R24, R27, PT ;  /* 0x000000181a1d7246 */ /* 0x001fe4000380011b */
[----:B------:R-:W-:-:S03]  /*0860*/  VIADDMNMX R24, R14, R19, R22, PT ;  /* 0x000000130e187246 */ /* 0x000fc60003800116 */
[----:B------:R-:W-:Y:S01]  /*0870*/  STS [R0], R29 ;  /* 0x0000001d00007388 */ /* 0x000fe20000000800 */
[----:B------:R-:W-:-:S03]  /*0880*/  VIADDMNMX R18, R21, R18, R24, PT ;  /* 0x0000001215127246 */ /* 0x000fc60003800118 */
        /* <DEDUP_REMOVED lines=9> */
[----:B0-----:R-:W-:-:S05]  /*0920*/  VIADDMNMX R22, R26, R22, R29, PT ;  /* 0x000000161a167246 */ /* 0x001fca000380011d */
        /* <DEDUP_REMOVED lines=9> */
[----:B------:R-:W1:Y:S01]  /*09c0*/  LDS R21, [R10+0x2018] ;  /* 0x002018000a157984 */ /* 0x000e620000000800 */
[----:B0-----:R-:W-:Y:S02]  /*09d0*/  VIADDMNMX R29, R24, R29, R22, PT ;  /* 0x0000001d181d7246 */ /* 0x001fe40003800116 */
[----:B------:R-:W-:-:S03]  /*09e0*/  VIADDMNMX R22, R12, R13, R18, PT ;  /* 0x0000000d0c167246 */ /* 0x000fc60003800112 */
[----:B------:R-:W-:Y:S01]  /*09f0*/  STS [R0], R29 ;  /* 0x0000001d00007388 */ /* 0x000fe20000000800 */
[----:B------:R-:W-:-:S03]  /*0a00*/  VIADDMNMX R22, R14, R17, R22, PT ;  /* 0x000000110e167246 */ /* 0x000fc60003800116 */
[----:B------:R-:W0:Y:S01]  /*0a10*/  LDS R25, [R10+0x201c] ;  /* 0x00201c000a197984 */ /* 0x000e220000000800 */
[----:B-1----:R-:W-:-:S03]  /*0a20*/  VIADDMNMX R22, R16, R21, R22, PT ;  /* 0x0000001510167246 */ /* 0x002fc60003800116 */
        /* <DEDUP_REMOVED lines=9> */
[----:B-1----:R-:W-:-:S03]  /*0ac0*/  VIADDMNMX R22, R12, R13, R22, PT ;  /* 0x0000000d0c167246 */ /* 0x002fc60003800116 */
        /* <DEDUP_REMOVED lines=219> */
[----:B------:R-:W-:Y:S01]  /*1880*/  LDS R14, [R11+0x1a80] ;  /* 0x001a80000b0e7984 */ /* 0x000fe20000000800 */
[----:B0-----:R-:W-:-:S05]  /*1890*/  VIADDMNMX R27, R24, R27, R25, PT ;  /* 0x0000001b181b7246 */ /* 0x001fca0003800119 */
        /* <DEDUP_REMOVED lines=13> */
[----:B------:R-:W0:Y:S02]  /*1970*/  LDS R24, [R11+0x1c00] ;  /* 0x001c00000b187984 */ /* 0x000e240000000800 */
[----:B0-----:R-:W-:-:S02]  /*1980*/  VIADDMNMX R27, R24, R18, R29, PT ;  /* 0x00000012181b7246 */ /* 0x001fc4000380011d */
[----:B------:R-:W0:Y:S04]  /*1990*/  LDS R18, [R10+0x206c] ;  /* 0x00206c000a127984 */ /* 0x000e280000000800 */
[----:B------:R-:W-:Y:S04]  /*19a0*/  STS [R0], R27 ;  /* 0x0000001b00007388 */ /* 0x000fe80000000800 */
[----:B------:R-:W1:Y:S04]  /*19b0*/  LDS R23, [R10+0x2070] ;  /* 0x002070000a177984 */ /* 0x000e680000000800 */
[----:B------:R-:W-:Y:S04]  /*19c0*/  LDS R13, [R10+0x70] ;  /* 0x000070000a0d7984 */ /* 0x000fe80000000800 */
[----:B------:R-:W-:Y:S01]  /*19d0*/  LDS R12, [R11+0x1c80] ;  /* 0x001c80000b0c7984 */ /* 0x000fe20000000800 */
[----:B0-----:R-:W-:-:S02]  /*19e0*/  VIADDMNMX R17, R21, R18, R17, PT ;  /* 0x0000001215117246 */ /* 0x001fc40003800111 */
[----:B-1----:R-:W-:-:S05]  /*19f0*/  VIADDMNMX R23, R24, R23, R25, PT ;  /* 0x0000001718177246 */ /* 0x002fca0003800119 */
[----:B------:R-:W-:Y:S04]  /*1a00*/  STS [R0+0x2000], R23 ;  /* 0x0020001700007388 */ /* 0x000fe80000000800 */
[----:B------:R-:W-:Y:S04]  /*1a10*/  LDS R24, [R10+0x74] ;  /* 0x000074000a187984 */ /* 0x000fe80000000800 */
[----:B------:R-:W0:Y:S04]  /*1a20*/  LDS R26, [R11+0x1d00] ;  /* 0x001d00000b1a7984 */ /* 0x000e280000000800 */
[----:B------:R-:W1:Y:S01]  /*1a30*/  LDS R15, [R10+0x2070] ;  /* 0x002070000a0f7984 */ /* 0x000e620000000800 */
[----:B0-----:R-:W-:-:S02]  /*1a40*/  VIADDMNMX R29, R26, R24, R27, PT ;  /* 0x000000181a1d7246 */ /* 0x001fc4000380011b */
[----:B------:R-:W-:Y:S02]  /*1a50*/  VIADDMNMX R24, R14, R19, R20, PT ;  /* 0x000000130e187246 */ /* 0x000fe40003800114 */
[----:B-1----:R-:W-:Y:S01]  /*1a60*/  VIADDMNMX R15, R12, R15, R17, PT ;  /* 0x0000000f0c0f7246 */ /* 0x002fe20003800111 */
[----:B------:R-:W-:Y:S01]  /*1a70*/  STS [R0], R29 ;  /* 0x0000001d00007388 */ /* 0x000fe20000000800 */
[----:B------:R-:W-:-:S03]  /*1a80*/  VIADDMNMX R16, R21, R16, R24, PT ;  /* 0x0000001015107246 */ /* 0x000fc60003800118 */
        /* <DEDUP_REMOVED lines=13> */
[----:B0-----:R-:W-:Y:S02]  /*1b60*/  VIADDMNMX R23, R22, R23, R25, PT ;  /* 0x0000001716177246 */ /* 0x001fe40003800119 */
[----:B------:R-:W-:-:S02]  /*1b70*/  VIADDMNMX R22, R12, R13, R16, PT ;  /* 0x0000000d0c167246 */ /* 0x000fc40003800110 */
[----:B------:R-:W0:Y:S02]  /*1b80*/  LDS R13, [R11+0x1e80] ;  /* 0x001e80000b0d7984 */ /* 0x000e240000000800 */
[----:B------:R-:W-:Y:S02]  /*1b90*/  VIADDMNMX R22, R14, R27, R22, PT ;  /* 0x0000001b0e167246 */ /* 0x000fe40003800116 */
[----:B------:R-:W-:Y:S04]  /*1ba0*/  STS [R0+0x2000], R23 ;  /* 0x0020001700007388 */ /* 0x000fe80000000800 */
[----:B------:R-:W-:Y:S04]  /*1bb0*/  LDS R25, [R10+0x7c] ;  /* 0x00007c000a197984 */ /* 0x000fe80000000800 */
[----:B------:R-:W1:Y:S01]  /*1bc0*/  LDS R16, [R11+0x1f00] ;  /* 0x001f00000b107984 */ /* 0x000e620000000800 */
[----:B0-----:R-:W-:-:S02]  /*1bd0*/  VIADDMNMX R27, R13, R24, R22, PT ;  /* 0x000000180d1b7246 */ /* 0x001fc40003800116 */
[----:B-1----:R-:W-:Y:S02]  /*1be0*/  VIADDMNMX R25, R16, R25, R20, PT ;  /* 0x0000001910197246 */ /* 0x002fe40003800114 */
[----:B------:R-:W0:Y:S04]  /*1bf0*/  LDS R20, [R10+0x2078] ;  /* 0x002078000a147984 */ /* 0x000e280000000800 */
[----:B------:R-:W-:Y:S04]  /*1c00*/  STS [R0], R25 ;  /* 0x0000001900007388 */ /* 0x000fe80000000800 */
[----:B------:R-:W-:Y:S04]  /*1c10*/  LDS R24, [R10+0x7c] ;  /* 0x00007c000a187984 */ /* 0x000fe80000000800 */
[----:B------:R-:W1:Y:S01]  /*1c20*/  LDS R22, [R11+0x1f80] ;  /* 0x001f80000b167984 */ /* 0x000e620000000800 */
[----:B0-----:R-:W-:-:S02]  /*1c30*/  VIADDMNMX R15, R13, R20, R15, PT ;  /* 0x000000140d0f7246 */ /* 0x001fc4000380010f */
[----:B-1----:R-:W-:-:S05]  /*1c40*/  VIADDMNMX R27, R22, R24, R27, PT ;  /* 0x00000018161b7246 */ /* 0x002fca000380011b */
[----:B------:R-:W-:Y:S04]  /*1c50*/  STS [R0+0x80], R27 ;  /* 0x0000801b00007388 */ /* 0x000fe80000000800 */
[----:B------:R-:W0:Y:S02]  /*1c60*/  LDS R24, [R10+0x207c] ;  /* 0x00207c000a187984 */ /* 0x000e240000000800 */
[----:B0-----:R-:W-:-:S05]  /*1c70*/  VIADDMNMX R23, R16, R24, R23, PT ;  /* 0x0000001810177246 */ /* 0x001fca0003800117 */
[----:B------:R-:W-:Y:S04]  /*1c80*/  STS [R0+0x2000], R23 ;  /* 0x0020001700007388 */ /* 0x000fe80000000800 */
[----:B------:R-:W0:Y:S02]  /*1c90*/  LDS R16, [R10+0x207c] ;  /* 0x00207c000a107984 */ /* 0x000e240000000800 */
[----:B0-----:R-:W-:-:S05]  /*1ca0*/  VIADDMNMX R15, R22, R16, R15, PT ;  /* 0x00000010160f7246 */ /* 0x001fca000380010f */
[----:B------:R-:W-:Y:S04]  /*1cb0*/  STS [R0+0x2080], R15 ;  /* 0x0020800f00007388 */ /* 0x000fe80000000800 */
[----:B------:R-:W-:Y:S04]  /*1cc0*/  LDS R12, [R10+0x80] ;  /* 0x000080000a0c7984 */ /* 0x000fe80000000800 */
[----:B------:R-:W0:Y:S02]  /*1cd0*/  LDS R14, [R11+0x2000] ;  /* 0x002000000b0e7984 */ /* 0x000e240000000800 */
[----:B0-----:R-:W-:-:S05]  /*1ce0*/  VIADDMNMX R25, R14, R12, R25, PT ;  /* 0x0000000c0e197246 */ /* 0x001fca0003800119 */
[----:B------:R-:W-:Y:S04]  /*1cf0*/  STS [R0], R25 ;  /* 0x0000001900007388 */ /* 0x000fe80000000800 */
[----:B------:R-:W-:Y:S04]  /*1d00*/  LDS R12, [R10+0x80] ;  /* 0x000080000a0c7984 */ /* 0x000fe80000000800 */
[----:B------:R-:W0:Y:S02]  /*1d10*/  LDS R16, [R11+0x2080] ;  /* 0x002080000b107984 */ /* 0x000e240000000800 */
[----:B0-----:R-:W-:-:S05]  /*1d20*/  VIADDMNMX R27, R16, R12, R27, PT ;  /* 0x0000000c101b7246 */ /* 0x001fca000380011b */
        /* <DEDUP_REMOVED lines=439> */
[----:B0-----:R-:W-:Y:S01]  /*38a0*/  VIADDMNMX R15, R16, R12, R15, PT ;  /* 0x0000000c100f7246 */ /* 0x001fe2000380010f */
[----:B------:R-:W-:Y:S06]  /*38b0*/  BRA `(.L_x_4) ;  /* 0x00000034001c7947 */ /* 0x000fec0003800000 */
.L_x_3:
[----:B------:R-:W-:Y:S01]  /*38c0*/  BAR.SYNC.DEFER_BLOCKING 0x0 ;  /* 0x0000000000007b1d */ /* 0x000fe20000010000 */
[----:B------:R-:W-:-:S05]  /*38d0*/  LEA R10, R13, UR4, 0x2 ;  /* 0x000000040d0a7c11 */ /* 0x000fca000f8e10ff */
[----:B------:R-:W-:Y:S04]  /*38e0*/  LDS R12, [R0] ;  /* 0x00000000000c7984 */ /* 0x000fe80000000800 */
[----:B------:R-:W-:Y:S04]  /*38f0*/  LDS R13, [R11] ;  /* 0x000000000b0d7984 */ /* 0x000fe80000000800 */
[----:B------:R-:W1:Y:S02]  /*3900*/  LDS R14, [R10] ;  /* 0x000000000a0e7984 */ /* 0x000e640000000800 */
[----:B-1----:R-:W-:-:S02]  /*3910*/  VIADDMNMX R15, R14, R13, R12, PT ;  /* 0x0000000d0e0f7246 */ /* 0x002fc4000380010c */
[----:B------:R-:W-:Y:S04]  /*3920*/  LDS R12, [R0+0x80] ;  /* 0x00008000000c7984 */ /* 0x000fe80000000800 */
[----:B------:R-:W-:Y:S04]  /*3930*/  STS [R0], R15 ;  /* 0x0000000f00007388 */ /* 0x000fe80000000800 */
[----:B------:R-:W0:Y:S02]  /*3940*/  LDS R14, [R10+0x80] ;  /* 0x000080000a0e7984 */ /* 0x000e240000000800 */
[----:B0-----:R-:W-:-:S05]  /*3950*/  VIADDMNMX R19, R14, R13, R12, PT ;  /* 0x0000000d0e137246 */ /* 0x001fca000380010c */
[----:B------:R-:W-:Y:S04]  /*3960*/  STS [R0+0x80], R19 ;  /* 0x0000801300007388 */ /* 0x000fe80000000800 */
[----:B------:R-:W-:Y:S04]  /*3970*/  LDS R14, [R11+0x4] ;  /* 0x000004000b0e7984 */ /* 0x000fe80000000800 */
[----:B------:R-:W0:Y:S04]  /*3980*/  LDS R12, [R10+0x100] ;  /* 0x000100000a0c7984 */ /* 0x000e280000000800 */
[----:B------:R-:W-:Y:S04]  /*3990*/  LDS R17, [R10] ;  /* 0x000000000a117984 */ /* 0x000fe80000000800 */
[----:B------:R-:W-:Y:S01]  /*39a0*/  LDS R13, [R10+0x80] ;  /* 0x000080000a0d7984 */ /* 0x000fe20000000800 */
[----:B0-----:R-:W-:-:S03]  /*39b0*/  VIADDMNMX R23, R12, R14, R15, PT ;  /* 0x0000000e0c177246 */ /* 0x001fc6000380010f */
[----:B------:R-:W-:Y:S04]  /*39c0*/  LDS R12, [R11+0x2000] ;  /* 0x002000000b0c7984 */ /* 0x000fe80000000800 */
[----:B------:R-:W-:Y:S04]  /*39d0*/  STS [R0], R23 ;  /* 0x0000001700007388 */ /* 0x000fe80000000800 */
[----:B------:R-:W0:Y:S02]  /*39e0*/  LDS R15, [R10+0x180] ;  /* 0x000180000a0f7984 */ /* 0x000e240000000800 */
[----:B0-----:R-:W-:-:S05]  /*39f0*/  VIADDMNMX R25, R15, R14, R19, PT ;  /* 0x0000000e0f197246 */ /* 0x001fca0003800113 */
[----:B------:R-:W-:Y:S04]  /*3a00*/  STS [R0+0x80], R25 ;  /* 0x0000801900007388 */ /* 0x000fe80000000800 */
[----:B------:R-:W-:Y:S04]  /*3a10*/  LDS R16, [R11+0x8] ;  /* 0x000008000b107984 */ /* 0x000fe80000000800 */
[----:B------:R-:W0:Y:S04]  /*3a20*/  LDS R14, [R10+0x200] ;  /* 0x000200000a0e7984 */ /* 0x000e280000000800 */
[----:B------:R-:W-:Y:S04]  /*3a30*/  LDS R21, [R10+0x100] ;  /* 0x000100000a157984 */ /* 0x000fe80000000800 */
        /* <DEDUP_REMOVED lines=15> */
[----:B0-----:R-:W-:-:S02]  /*3b30*/  VIADDMNMX R29, R29, R16, R23, PT ;  /* 0x000000101d1d7246 */ /* 0x001fc40003800117 */
[----:B------:R-:W0:Y:S04]  /*3b40*/  LDS R16, [R0+0x2000] ;  /* 0x0020000000107984 */ /* 0x000e280000000800 */
[----:B------:R-:W-:Y:S04]  /*3b50*/  STS [R0+0x80], R29 ;  /* 0x0000801d00007388 */ /* 0x000fe80000000800 */
[----:B------:R-:W-:Y:S04]  /*3b60*/  LDS R20, [R11+0x10] ;  /* 0x000010000b147984 */ /* 0x000fe80000000800 */
[----:B------:R-:W1:Y:S04]  /*3b70*/  LDS R23, [R10+0x400] ;  /* 0x000400000a177984 */ /* 0x000e680000000800 */
[----:B------:R-:W-:Y:S01]  /*3b80*/  LDS R27, [R10+0x300] ;  /* 0x000300000a1b7984 */ /* 0x000fe20000000800 */
[----:B0-----:R-:W-:-:S03]  /*3b90*/  VIADDMNMX R16, R17, R12, R16, PT ;  /* 0x0000000c11107246 */ /* 0x001fc60003800110 */
[----:B------:R-:W-:Y:S01]  /*3ba0*/  LDS R17, [R10+0x380] ;  /* 0x000380000a117984 */ /* 0x000fe20000000800 */
[----:B------:R-:W-:-:S03]  /*3bb0*/  VIADDMNMX R22, R21, R14, R16, PT ;  /* 0x0000000e15167246 */ /* 0x000fc60003800110 */
[----:B------:R-:W0:Y:S01]  /*3bc0*/  LDS R16, [R11+0x200c] ;  /* 0x00200c000b107984 */ /* 0x000e220000000800 */
[----:B-1----:R-:W-:Y:S02]  /*3bd0*/  VIADDMNMX R23, R23, R20, R24, PT ;  /* 0x0000001417177246 */ /* 0x002fe40003800118 */
[----:B------:R-:W-:Y:S02]  /*3be0*/  VIADDMNMX R24, R25, R18, R22, PT ;  /* 0x0000001219187246 */ /* 0x000fe40003800116 */
[----:B------:R-:W1:Y:S04]  /*3bf0*/  LDS R22, [R0+0x2080] ;  /* 0x0020800000167984 */ /* 0x000e680000000800 */
[----:B------:R-:W-:Y:S04]  /*3c00*/  STS [R0], R23 ;  /* 0x0000001700007388 */ /* 0x000fe80000000800 */
[----:B------:R-:W2:Y:S01]  /*3c10*/  LDS R21, [R10+0x480] ;  /* 0x000480000a157984 */ /* 0x000ea20000000800 */
[----:B0-----:R-:W-:-:S02]  /*3c20*/  VIADDMNMX R24, R27, R16, R24, PT ;  /* 0x000000101b187246 */ /* 0x001fc40003800118 */
[----:B-1----:R-:W-:-:S04]  /*3c30*/  VIADDMNMX R22, R13, R12, R22, PT ;  /* 0x0000000c0d167246 */ /* 0x002fc80003800116 */
[----:B------:R-:W-:Y:S02]  /*3c40*/  VIADDMNMX R22, R15, R14, R22, PT ;  /* 0x0000000e0f167246 */ /* 0x000fe40003800116 */
[----:B--2---:R-:W-:Y:S02]  /*3c50*/  VIADDMNMX R21, R21, R20, R29, PT ;  /* 0x0000001415157246 */ /* 0x004fe4000380011d */
[----:B------:R-:W-:-:S03]  /*3c60*/  VIADDMNMX R22, R19, R18, R22, PT ;  /* 0x0000001213167246 */ /* 0x000fc60003800116 */
[----:B------:R-:W-:Y:S01]  /*3c70*/  STS [R0+0x80], R21 ;  /* 0x0000801500007388 */ /* 0x000fe20000000800 */
[----:B------:R-:W-:-:S03]  /*3c80*/  VIADDMNMX R22, R17, R16, R22, PT ;  /* 0x0000001011167246 */ /* 0x000fc60003800116 */
[----:B------:R-:W-:Y:S04]  /*3c90*/  LDS R20, [R11+0x14] ;  /* 0x000014000b147984 */ /* 0x000fe80000000800 */
[----:B------:R-:W0:Y:S04]  /*3ca0*/  LDS R25, [R10+0x500] ;  /* 0x000500000a197984 */ /* 0x000e280000000800 */
[----:B------:R-:W-:Y:S04]  /*3cb0*/  LDS R13, [R11+0x2010] ;  /* 0x002010000b0d7984 */ /* 0x000fe80000000800 */
[----:B------:R-:W1:Y:S04]  /*3cc0*/  LDS R26, [R10+0x400] ;  /* 0x000400000a1a7984 */ /* 0x000e680000000800 */
[----:B------:R-:W2:Y:S01]  /*3cd0*/  LDS R12, [R10+0x480] ;  /* 0x000480000a0c7984 */ /* 0x000ea20000000800 */
[----:B0-----:R-:W-:-:S05]  /*3ce0*/  VIADDMNMX R25, R25, R20, R23, PT ;  /* 0x0000001419197246 */ /* 0x001fca0003800117 */
[----:B------:R-:W-:Y:S01]  /*3cf0*/  STS [R0], R25 ;  /* 0x0000001900007388 */ /* 0x000fe20000000800 */
[----:B-1----:R-:W-:-:S03]  /*3d00*/  VIADDMNMX R24, R26, R13, R24, PT ;  /* 0x0000000d1a187246 */ /* 0x002fc60003800118 */
[----:B------:R-:W0:Y:S01]  /*3d10*/  LDS R23, [R10+0x580] ;  /* 0x000580000a177984 */ /* 0x000e220000000800 */
[----:B--2---:R-:W-:Y:S02]  /*3d20*/  VIADDMNMX R22, R12, R13, R22, PT ;  /* 0x0000000d0c167246 */ /* 0x004fe40003800116 */
[----:B0-----:R-:W-:-:S05]  /*3d30*/  VIADDMNMX R21, R23, R20, R21, PT ;  /* 0x0000001417157246 */ /* 0x001fca0003800115 */
[----:B------:R-:W-:Y:S04]  /*3d40*/  STS [R0+0x80], R21 ;  /* 0x0000801500007388 */ /* 0x000fe80000000800 */
        /* <DEDUP_REMOVED lines=303> */
[----:B------:R-:W-:Y:S01]  /*5040*/  LDS R22, [R10+0x1e80] ;  /* 0x001e80000a167984 */ /* 0x000fe20000000800 */
[----:B0-----:R-:W-:-:S03]  /*5050*/  VIADDMNMX R19, R25, R20, R23, PT ;  /* 0x0000001419137246 */ /* 0x001fc60003800117 */
[----:B------:R-:W0:Y:S04]  /*5060*/  LDS R25, [R11+0x2078] ;  /* 0x002078000b197984 */ /* 0x000e280000000800 */
[----:B------:R-:W-:Y:S04]  /*5070*/  STS [R0], R19 ;  /* 0x0000001300007388 */ /* 0x000fe80000000800 */
[----:B------:R-:W1:Y:S01]  /*5080*/  LDS R23, [R10+0x1f80] ;  /* 0x001f80000a177984 */ /* 0x000e620000000800 */
[----:B0-----:R-:W-:Y:S02]  /*5090*/  VIADDMNMX R13, R22, R25, R13, PT ;  /* 0x00000019160d7246 */ /* 0x001fe4000380010d */
[----:B-1----:R-:W-:-:S02]  /*50a0*/  VIADDMNMX R21, R23, R20, R21, PT ;  /* 0x0000001417157246 */ /* 0x002fc40003800115 */
[----:B------:R-:W-:-:S03]  /*50b0*/  VIADDMNMX R23, R26, R25, R24, PT ;  /* 0x000000191a177246 */ /* 0x000fc60003800118 */
[----:B------:R-:W-:Y:S04]  /*50c0*/  STS [R0+0x80], R21 ;  /* 0x0000801500007388 */ /* 0x000fe80000000800 */
[----:B------:R-:W-:Y:S04]  /*50d0*/  LDS R20, [R11+0x207c] ;  /* 0x00207c000b147984 */ /* 0x000fe80000000800 */
        /* <DEDUP_REMOVED lines=10> */
[----:B------:R-:W0:Y:S02]  /*5180*/  LDS R14, [R10+0x2080] ;  /* 0x002080000a0e7984 */ /* 0x000e240000000800 */
[----:B0-----:R-:W-:-:S05]  /*5190*/  VIADDMNMX R21, R14, R12, R21, PT ;  /* 0x0000000c0e157246 */ /* 0x001fca0003800115 */
        /* <DEDUP_REMOVED lines=440> */
[----:B0-----:R-:W-:-:S07]  /*6d20*/  VIADDMNMX R15, R14, R12, R15, PT ;  /* 0x0000000c0e0f7246 */ /* 0x001fce000380010f */
.L_x_4:
[----:B------:R-:W-:Y:S04]  /*6d30*/  STG.E desc[UR8][R2.64], R13 ;  /* 0x0000000d02007986 */ /* 0x000fe8000c101908 */
[----:B------:R-:W-:Y:S04]  /*6d40*/  STG.E desc[UR8][R4.64], R27 ;  /* 0x0000001b04007986 */ /* 0x000fe8000c101908 */
[----:B------:R-:W-:Y:S04]  /*6d50*/  STG.E desc[UR8][R6.64], R23 ;  /* 0x0000001706007986 */ /* 0x000fe8000c101908 */
[----:B------:R-:W-:Y:S04]  /*6d60*/  STS [R0+0x2080], R15 ;  /* 0x0020800f00007388 */ /* 0x000fe80000000800 */
[----:B------:R-:W-:Y:S01]  /*6d70*/  STG.E desc[UR8][R8.64], R15 ;  /* 0x0000000f08007986 */ /* 0x000fe2000c101908 */
[----:B------:R-:W-:Y:S05]  /*6d80*/  EXIT ;  /* 0x000000000000794d */ /* 0x000fea0003800000 */
.L_x_5:
        /* <DEDUP_REMOVED lines=15> */
.L_x_8:


//--------------------- .text._Z6phase1Piii       --------------------------
	.section	.text._Z6phase1Piii,"ax",@progbits
	.align	128
        .global         _Z6phase1Piii
        .type           _Z6phase1Piii,@function
        .size           _Z6phase1Piii,(.L_x_9 - _Z6phase1Piii)
        .other          _Z6phase1Piii,@"STO_CUDA_ENTRY STV_DEFAULT"
_Z6phase1Piii:
.text._Z6phase1Piii:
        /* <DEDUP_REMOVED lines=13> */
[----:B------:R-:W3:Y:S04]  /*00d0*/  LDG.E R11, desc[UR6][R2.64+0x80] ;  /* 0x00008006020b7981 */ /* 0x000ee8000c1e1900 */
[----:B------:R-:W4:Y:S04]  /*00e0*/  LDG.E R13, desc[UR6][R4.64] ;  /* 0x00000006040d7981 */ /* 0x000f28000c1e1900 */
[----:B------:R-:W5:Y:S01]  /*00f0*/  LDG.E R15, desc[UR6][R4.64+0x80] ;  /* 0x00008006040f7981 */ /* 0x000f62000c1e1900 */
[----:B------:R-:W0:Y:S01]  /*0100*/  S2UR UR5, SR_CgaCtaId ;  /* 0x00000000000579c3 */ /* 0x000e220000008800 */
[----:B------:R-:W-:-:S02]  /*0110*/  UMOV UR4, 0x400 ;  /* 0x0000040000047882 */ /* 0x000fc40000000000 */
[----:B0-----:R-:W-:-:S06]  /*0120*/  ULEA UR4, UR5, UR4, 0x18 ;  /* 0x0000000405047291 */ /* 0x001fcc000f8ec0ff */
[----:B------:R-:W-:Y:S02]  /*0130*/  LEA R6, R17, UR4, 0x8 ;  /* 0x0000000411067c11 */ /* 0x000fe4000f8e40ff */
[----:B------:R-:W-:-:S03]  /*0140*/  LEA R7, R19, UR4, 0x2 ;  /* 0x0000000413077c11 */ /* 0x000fc6000f8e10ff */
[----:B------:R-:W-:-:S05]  /*0150*/  IMAD R0, R19, 0x4, R6 ;  /* 0x0000000413007824 */ /* 0x000fca00078e0206 */
[----:B--2---:R-:W-:Y:S04]  /*0160*/  STS [R0], R9 ;  /* 0x0000000900007388 */ /* 0x004fe80000000800 */
[----:B---3--:R-:W-:Y:S04]  /*0170*/  STS [R0+0x80], R11 ;  /* 0x0000800b00007388 */ /* 0x008fe80000000800 */
[----:B----4-:R-:W-:Y:S04]  /*0180*/  STS [R0+0x2000], R13 ;  /* 0x0020000d00007388 */ /* 0x010fe80000000800 */
[----:B-----5:R-:W-:Y:S01]  /*0190*/  STS [R0+0x2080], R15 ;  /* 0x0020800f00007388 */ /* 0x020fe20000000800 */
[----:B------:R-:W-:Y:S06]  /*01a0*/  BAR.SYNC.DEFER_BLOCKING 0x0 ;  /* 0x0000000000007b1d */ /* 0x000fec0000010000 */
[----:B------:R-:W-:Y:S04]  /*01b0*/  LDS R8, [R6] ;  /* 0x0000000006087984 */ /* 0x000fe80000000800 */
[----:B------:R-:W-:Y:S04]  /*01c0*/  LDS R17, [R7] ;  /* 0x0000000007117984 */ /* 0x000fe80000000800 */
[----:B------:R-:W0:Y:S02]  /*01d0*/  LDS R10, [R0] ;  /* 0x00000000000a7984 */ /* 0x000e240000000800 */
[----:B0-----:R-:W-:-:S02]  /*01e0*/  VIADDMNMX R17, R17, R8, R10, PT ;  /* 0x0000000811117246 */ /* 0x001fc4000380010a */
[----:B------:R-:W-:Y:S04]  /*01f0*/  LDS R10, [R0+0x80] ;  /* 0x00008000000a7984 */ /* 0x000fe80000000800 */
[----:B------:R-:W-:Y:S04]  /*0200*/  STS [R0], R17 ;  /* 0x0000001100007388 */ /* 0x000fe80000000800 */
[----:B------:R-:W-:Y:S04]  /*0210*/  LDS R8, [R6] ;  /* 0x0000000006087984 */ /* 0x000fe80000000800 */
[----:B------:R-:W0:Y:S02]  /*0220*/  LDS R9, [R7+0x80] ;  /* 0x0000800007097984 */ /* 0x000e240000000800 */
[----:B0-----:R-:W-:-:S02]  /*0230*/  VIADDMNMX R9, R9, R8, R10, PT ;  /* 0x0000000809097246 */ /* 0x001fc4000380010a */
[----:B------:R-:W-:Y:S04]  /*0240*/  LDS R10, [R0+0x2000] ;  /* 0x00200000000a7984 */ /* 0x000fe80000000800 */
[----:B------:R-:W-:Y:S04]  /*0250*/  STS [R0+0x80], R9 ;  /* 0x0000800900007388 */ /* 0x000fe80000000800 */
[----:B------:R-:W-:Y:S04]  /*0260*/  LDS R8, [R6+0x2000] ;  /* 0x0020000006087984 */ /* 0x000fe80000000800 */
[----:B------:R-:W0:Y:S02]  /*0270*/  LDS R11, [R7] ;  /* 0x00000000070b7984 */ /* 0x000e240000000800 */
[----:B0-----:R-:W-:-:S02]  /*0280*/  VIADDMNMX R11, R11, R8, R10, PT ;  /* 0x000000080b0b7246 */ /* 0x001fc4000380010a */
[----:B------:R-:W-:Y:S04]  /*0290*/  LDS R10, [R0+0x2080] ;  /* 0x00208000000a7984 */ /* 0x000fe80000000800 */
[----:B------:R-:W-:Y:S04]  /*02a0*/  STS [R0+0x2000], R11 ;  /* 0x0020000b00007388 */ /* 0x000fe80000000800 */
[----:B------:R-:W-:Y:S04]  /*02b0*/  LDS R8, [R6+0x2000] ;  /* 0x0020000006087984 */ /* 0x000fe80000000800 */
[----:B------:R-:W0:Y:S02]  /*02c0*/  LDS R13, [R7+0x80] ;  /* 0x00008000070d7984 */ /* 0x000e240000000800 */
[----:B0-----:R-:W-:-:S05]  /*02d0*/  VIADDMNMX R13, R13, R8, R10, PT ;  /* 0x000000080d0d7246 */ /* 0x001fca000380010a */
[----:B------:R-:W-:Y:S01]  /*02e0*/  STS [R0+0x2080], R13 ;  /* 0x0020800d00007388 */ /* 0x000fe20000000800 */
[----:B------:R-:W-:Y:S06]  /*02f0*/  BAR.SYNC.DEFER_BLOCKING 0x0 ;  /* 0x0000000000007b1d */ /* 0x000fec0000010000 */
[----:B------:R-:W-:Y:S04]  /*0300*/  LDS R8, [R6+0x4] ;  /* 0x0000040006087984 */ /* 0x000fe80000000800 */
[----:B------:R-:W-:Y:S04]  /*0310*/  LDS R9, [R7+0x100] ;  /* 0x0001000007097984 */ /* 0x000fe80000000800 */
[----:B------:R-:W0:Y:S02]  /*0320*/  LDS R10, [R0] ;  /* 0x00000000000a7984 */ /* 0x000e240000000800 */
[----:B0-----:R-:W-:-:S02]  /*0330*/  VIADDMNMX R9, R9, R8, R10, PT ;  /* 0x0000000809097246 */ /* 0x001fc4000380010a */
[----:B------:R-:W-:Y:S04]  /*0340*/  LDS R10, [R0+0x80] ;  /* 0x00008000000a7984 */ /* 0x000fe80000000800 */
[----:B------:R-:W-:Y:S04]  /*0350*/  STS [R0], R9 ;  /* 0x0000000900007388 */ /* 0x000fe80000000800 */
[----:B------:R-:W-:Y:S04]  /*0360*/  LDS R8, [R6+0x4] ;  /* 0x0000040006087984 */ /* 0x000fe80000000800 */
[----:B------:R-:W0:Y:S02]  /*0370*/  LDS R11, [R7+0x180] ;  /* 0x00018000070b7984 */ /* 0x000e240000000800 */
[----:B0-----:R-:W-:-:S02]  /*0380*/  VIADDMNMX R11, R11, R8, R10, PT ;  /* 0x000000080b0b7246 */ /* 0x001fc4000380010a */
[----:B------:R-:W-:Y:S04]  /*0390*/  LDS R10, [R0+0x2000] ;  /* 0x00200000000a7984 */ /* 0x000fe80000000800 */
[----:B------:R-:W-:Y:S04]  /*03a0*/  STS [R0+0x80], R11 ;  /* 0x0000800b00007388 */ /* 0x000fe80000000800 */
[----:B------:R-:W-:Y:S04]  /*03b0*/  LDS R8, [R6+0x2004] ;  /* 0x0020040006087984 */ /* 0x000fe80000000800 */
[----:B------:R-:W0:Y:S02]  /*03c0*/  LDS R13, [R7+0x100] ;  /* 0x00010000070d7984 */ /* 0x000e240000000800 */
        /* <DEDUP_REMOVED lines=1296> */
[----:B------:R-:W0:Y:S04]  /*54d0*/  LDS R9, [R7+0x3f80] ;  /* 0x003f800007097984 */ /* 0x000e280000000800 */
[----:B------:R-:W-:Y:S01]  /*54e0*/  STG.E desc[UR6][R2.64], R13 ;  /* 0x0000000d02007986 */ /* 0x000fe2000c101906 */
[----:B0-----:R-:W-:-:S03]  /*54f0*/  VIADDMNMX R9, R9, R8, R10, PT ;  /* 0x0000000809097246 */ /* 0x001fc6000380010a */
[----:B------:R-:W-:Y:S04]  /*5500*/  LDS R10, [R0+0x2000] ;  /* 0x00200000000a7984 */ /* 0x000fe80000000800 */
[----:B------:R-:W-:Y:S04]  /*5510*/  STS [R0+0x80], R9 ;  /* 0x0000800900007388 */ /* 0x000fe80000000800 */
        /* <DEDUP_REMOVED lines=9> */
[----:B0-----:R-:W-:-:S05]  /*55b0*/  VIADDMNMX R15, R15, R8, R10, PT ;  /* 0x000000080f0f7246 */ /* 0x001fca000380010a */
[----:B------:R-:W-:Y:S04]  /*55c0*/  STG.E desc[UR6][R4.64+0x80], R15 ;  /* 0x0000800f04007986 */ /* 0x000fe8000c101906 */
[----:B------:R-:W-:Y:S01]  /*55d0*/  STS [R0+0x2080], R15 ;  /* 0x0020800f00007388 */ /* 0x000fe20000000800 */
[----:B------:R-:W-:Y:S05]  /*55e0*/  EXIT ;  /* 0x000000000000794d */ /* 0x000fea0003800000 */
.L_x_6:
        /* <DEDUP_REMOVED lines=9> */
.L_x_9:


//--------------------- .nv.shared._Z6phase3Piii  --------------------------
	.section	.nv.shared._Z6phase3Piii,"aw",@nobits
	.sectionflags	@""
	.align	4
.nv.shared._Z6phase3Piii:
	.zero		50176


//--------------------- .nv.shared.reserved.0     --------------------------
	.section	.nv.shared.reserved.0,"aw",@nobits
	.weak		__nv_reservedSMEM_offset_0_alias
	.size		__nv_reservedSMEM_offset_0_alias, 0, 64
	.other		__nv_reservedSMEM_offset_0_alias,@"STO_CUDA_RESERVED_SHARED STV_DEFAULT"
__nv_reservedSMEM_offset_0_alias:
	.zero		0
	.zero		64


//--------------------- .nv.shared._Z6phase2Piii  --------------------------
	.section	.nv.shared._Z6phase2Piii,"aw",@nobits
	.sectionflags	@""
	.align	4
.nv.shared._Z6phase2Piii:
	.zero		33792


//--------------------- .nv.shared._Z6phase1Piii  --------------------------
	.section	.nv.shared._Z6phase1Piii,"aw",@nobits
	.sectionflags	@""
	.align	4
.nv.shared._Z6phase1Piii:
	.zero		17408


//--------------------- .nv.constant0._Z6phase3Piii --------------------------
	.section	.nv.constant0._Z6phase3Piii,"a",@progbits
	.sectionflags	@""
	.align	4
.nv.constant0._Z6phase3Piii:
	.zero		912


//--------------------- .nv.constant0._Z6phase2Piii --------------------------
	.section	.nv.constant0._Z6phase2Piii,"a",@progbits
	.sectionflags	@""
	.align	4
.nv.constant0._Z6phase2Piii:
	.zero		912


//--------------------- .nv.constant0._Z6phase1Piii --------------------------
	.section	.nv.constant0._Z6phase1Piii,"a",@progbits
	.sectionflags	@""
	.align	4
.nv.constant0._Z6phase1Piii:
	.zero		912


//--------------------- SYMBOLS --------------------------

	.type		.nv.reservedSmem.offset0,@object
	.size		.nv.reservedSmem.offset0,0x4
	.type		.nv.reservedSmem.cap,@object
	.size		.nv.reservedSmem.cap,0x4
